	.target	sm_90a

	.elftype	@"ET_EXEC"


//--------------------- .note.nv.tkinfo           --------------------------
	.section	.note.nv.tkinfo,"",@"SHT_NOTE"
	.sectionflags	@"SHF_NOTE_NV_TKINFO"
	.tkinfo
        /*0018*/ 	.word	0x00000002
        /*0030*/ 	.string	""
        /*0030*/ 	.string	"ptxas"
        /*0030*/ 	.string	"Cuda compilation tools, release 13.0, V13.0.88"
        /*0030*/ 	.string	"Build cuda_13.0.r13.0/compiler.36424714_0"
        /*0030*/ 	.string	"-arch sm_90a -m 64 "



//--------------------- .note.nv.cuinfo           --------------------------
	.section	.note.nv.cuinfo,"",@"SHT_NOTE"
	.sectionflags	@"SHF_NOTE_NV_CUINFO"
        /*0018*/ 	.short	0x0002
        /*001a*/ 	.short	0x005a
        /*001c*/ 	.short	0x0082
	.zero		2


//--------------------- .nv.info                  --------------------------
	.section	.nv.info,"",@"SHT_CUDA_INFO"
	.align	4


	//----- nvinfo : EIATTR_REGCOUNT
	.align		4
        /*0000*/ 	.byte	0x04, 0x2f
        /*0002*/ 	.short	(.L_15 - .L_14)
	.align		4
.L_14:
        /*0004*/ 	.word	index@(_ZN7cutlass13device_kernelINS_4gemm6kernel13GemmUniversalIN4cute5tupleIJiiiiEEENS1_10collective13CollectiveMmaINS1_34MainloopSm90TmaGmmaWarpSpecializedILi2ENS5_IJNS4_1CILi8EEENSA_ILi1EEESC_EEENS1_35KernelTmaWarpSpecializedCooperativeEEENS5_IJNSA_ILi128EEESG_NSA_ILi64EEEEEENS_6half_tENS5_IJSC_llEEESJ_NS5_IJlSC_lEEENS4_8TiledMMAINS4_8MMA_AtomIJNS4_4SM904GMMA26MMA_64x128x16_F32F16F16_SSILNSP_5MajorE1ELSR_0ELNSP_7ScaleInE1ELSS_1EEEEEENS4_6LayoutINS5_IJNSA_ILi2EEESC_SC_EEENS5_IJSC_NSA_ILi0EEESY_EEEEENS5_IJNS4_10UnderscoreES11_S11_EEEEENS4_13SM90_TMA_LOADENS4_14ComposedLayoutINS4_7SwizzleILi3ELi4ELi3EEENS4_18smem_ptr_flag_bitsILi16EEENSV_INS5_IJSH_SB_EEENS5_IJSC_SH_EEEEEEEvNS4_8identityENS4_23SM90_TMA_LOAD_MULTICASTENS15_IS17_S19_NSV_INS5_IJSB_SH_EEENS5_IJSH_SC_EEEEEEEvS1E_EENS_8epilogue10collective6detail29Sm90TmaWarpSpecializedAdapterINS1M_15DefaultEpilogueISJ_SL_SL_NS1L_6thread17LinearCombinationISJ_Li1EffLNS1Q_9ScaleType4KindE0ELNS_15FloatRoundStyleE2ESJ_EENS1_15EpilogueDefaultEEEEEvvEEEEvNT_6ParamsE)
        /*0008*/ 	.word	0x000000a8


	//----- nvinfo : EIATTR_FRAME_SIZE
	.align		4
.L_15:
        /*000c*/ 	.byte	0x04, 0x11
        /*000e*/ 	.short	(.L_17 - .L_16)
	.align		4
.L_16:
        /*0010*/ 	.word	index@(_ZN7cutlass13device_kernelINS_4gemm6kernel13GemmUniversalIN4cute5tupleIJiiiiEEENS1_10collective13CollectiveMmaINS1_34MainloopSm90TmaGmmaWarpSpecializedILi2ENS5_IJNS4_1CILi8EEENSA_ILi1EEESC_EEENS1_35KernelTmaWarpSpecializedCooperativeEEENS5_IJNSA_ILi128EEESG_NSA_ILi64EEEEEENS_6half_tENS5_IJSC_llEEESJ_NS5_IJlSC_lEEENS4_8TiledMMAINS4_8MMA_AtomIJNS4_4SM904GMMA26MMA_64x128x16_F32F16F16_SSILNSP_5MajorE1ELSR_0ELNSP_7ScaleInE1ELSS_1EEEEEENS4_6LayoutINS5_IJNSA_ILi2EEESC_SC_EEENS5_IJSC_NSA_ILi0EEESY_EEEEENS5_IJNS4_10UnderscoreES11_S11_EEEEENS4_13SM90_TMA_LOADENS4_14ComposedLayoutINS4_7SwizzleILi3ELi4ELi3EEENS4_18smem_ptr_flag_bitsILi16EEENSV_INS5_IJSH_SB_EEENS5_IJSC_SH_EEEEEEEvNS4_8identityENS4_23SM90_TMA_LOAD_MULTICASTENS15_IS17_S19_NSV_INS5_IJSB_SH_EEENS5_IJSH_SC_EEEEEEEvS1E_EENS_8epilogue10collective6detail29Sm90TmaWarpSpecializedAdapterINS1M_15DefaultEpilogueISJ_SL_SL_NS1L_6thread17LinearCombinationISJ_Li1EffLNS1Q_9ScaleType4KindE0ELNS_15FloatRoundStyleE2ESJ_EENS1_15EpilogueDefaultEEEEEvvEEEEvNT_6ParamsE)
        /*0014*/ 	.word	0x00000000


	//----- nvinfo : EIATTR_MIN_STACK_SIZE
	.align		4
.L_17:
        /*0018*/ 	.byte	0x04, 0x12
        /*001a*/ 	.short	(.L_19 - .L_18)
	.align		4
.L_18:
        /*001c*/ 	.word	index@(_ZN7cutlass13device_kernelINS_4gemm6kernel13GemmUniversalIN4cute5tupleIJiiiiEEENS1_10collective13CollectiveMmaINS1_34MainloopSm90TmaGmmaWarpSpecializedILi2ENS5_IJNS4_1CILi8EEENSA_ILi1EEESC_EEENS1_35KernelTmaWarpSpecializedCooperativeEEENS5_IJNSA_ILi128EEESG_NSA_ILi64EEEEEENS_6half_tENS5_IJSC_llEEESJ_NS5_IJlSC_lEEENS4_8TiledMMAINS4_8MMA_AtomIJNS4_4SM904GMMA26MMA_64x128x16_F32F16F16_SSILNSP_5MajorE1ELSR_0ELNSP_7ScaleInE1ELSS_1EEEEEENS4_6LayoutINS5_IJNSA_ILi2EEESC_SC_EEENS5_IJSC_NSA_ILi0EEESY_EEEEENS5_IJNS4_10UnderscoreES11_S11_EEEEENS4_13SM90_TMA_LOADENS4_14ComposedLayoutINS4_7SwizzleILi3ELi4ELi3EEENS4_18smem_ptr_flag_bitsILi16EEENSV_INS5_IJSH_SB_EEENS5_IJSC_SH_EEEEEEEvNS4_8identityENS4_23SM90_TMA_LOAD_MULTICASTENS15_IS17_S19_NSV_INS5_IJSB_SH_EEENS5_IJSH_SC_EEEEEEEvS1E_EENS_8epilogue10collective6detail29Sm90TmaWarpSpecializedAdapterINS1M_15DefaultEpilogueISJ_SL_SL_NS1L_6thread17LinearCombinationISJ_Li1EffLNS1Q_9ScaleType4KindE0ELNS_15FloatRoundStyleE2ESJ_EENS1_15EpilogueDefaultEEEEEvvEEEEvNT_6ParamsE)
        /*0020*/ 	.word	0x00000000
.L_19:


//--------------------- .nv.compat                --------------------------
	.section	.nv.compat,"",@"SHT_CUDA_COMPAT_INFO"
	.align	4
        /*0000*/ 	.byte	0x02, 0x09, 0x01, 0x00, 0x02, 0x02, 0x04, 0x00, 0x02, 0x05, 0x05, 0x00, 0x03, 0x07, 0x01, 0x01
        /*0010*/ 	.byte	0x02, 0x03, 0x01, 0x00, 0x02, 0x06, 0x01, 0x00, 0x04, 0x0b, 0x08, 0x00, 0x00, 0x00, 0x00, 0x00
        /*0020*/ 	.byte	0x00, 0x00, 0x00, 0x00


//--------------------- .nv.info._ZN7cutlass13device_kernelINS_4gemm6kernel13GemmUniversalIN4cute5tupleIJiiiiEEENS1_10collective13CollectiveMmaINS1_34MainloopSm90TmaGmmaWarpSpecializedILi2ENS5_IJNS4_1CILi8EEENSA_ILi1EEESC_EEENS1_35KernelTmaWarpSpecializedCooperativeEEENS5_IJNSA_ILi128EEESG_NSA_ILi64EEEEEENS_6half_tENS5_IJSC_llEEESJ_NS5_IJlSC_lEEENS4_8TiledMMAINS4_8MMA_AtomIJNS4_4SM904GMMA26MMA_64x128x16_F32F16F16_SSILNSP_5MajorE1ELSR_0ELNSP_7ScaleInE1ELSS_1EEEEEENS4_6LayoutINS5_IJNSA_ILi2EEESC_SC_EEENS5_IJSC_NSA_ILi0EEESY_EEEEENS5_IJNS4_10UnderscoreES11_S11_EEEEENS4_13SM90_TMA_LOADENS4_14ComposedLayoutINS4_7SwizzleILi3ELi4ELi3EEENS4_18smem_ptr_flag_bitsILi16EEENSV_INS5_IJSH_SB_EEENS5_IJSC_SH_EEEEEEEvNS4_8identityENS4_23SM90_TMA_LOAD_MULTICASTENS15_IS17_S19_NSV_INS5_IJSB_SH_EEENS5_IJSH_SC_EEEEEEEvS1E_EENS_8epilogue10collective6detail29Sm90TmaWarpSpecializedAdapterINS1M_15DefaultEpilogueISJ_SL_SL_NS1L_6thread17LinearCombinationISJ_Li1EffLNS1Q_9ScaleType4KindE0ELNS_15FloatRoundStyleE2ESJ_EENS1_15EpilogueDefaultEEEEEvvEEEEvNT_6ParamsE --------------------------
	.section	.nv.info._ZN7cutlass13device_kernelINS_4gemm6kernel13GemmUniversalIN4cute5tupleIJiiiiEEENS1_10collective13CollectiveMmaINS1_34MainloopSm90TmaGmmaWarpSpecializedILi2ENS5_IJNS4_1CILi8EEENSA_ILi1EEESC_EEENS1_35KernelTmaWarpSpecializedCooperativeEEENS5_IJNSA_ILi128EEESG_NSA_ILi64EEEEEENS_6half_tENS5_IJSC_llEEESJ_NS5_IJlSC_lEEENS4_8TiledMMAINS4_8MMA_AtomIJNS4_4SM904GMMA26MMA_64x128x16_F32F16F16_SSILNSP_5MajorE1ELSR_0ELNSP_7ScaleInE1ELSS_1EEEEEENS4_6LayoutINS5_IJNSA_ILi2EEESC_SC_EEENS5_IJSC_NSA_ILi0EEESY_EEEEENS5_IJNS4_10UnderscoreES11_S11_EEEEENS4_13SM90_TMA_LOADENS4_14ComposedLayoutINS4_7SwizzleILi3ELi4ELi3EEENS4_18smem_ptr_flag_bitsILi16EEENSV_INS5_IJSH_SB_EEENS5_IJSC_SH_EEEEEEEvNS4_8identityENS4_23SM90_TMA_LOAD_MULTICASTENS15_IS17_S19_NSV_INS5_IJSB_SH_EEENS5_IJSH_SC_EEEEEEEvS1E_EENS_8epilogue10collective6detail29Sm90TmaWarpSpecializedAdapterINS1M_15DefaultEpilogueISJ_SL_SL_NS1L_6thread17LinearCombinationISJ_Li1EffLNS1Q_9ScaleType4KindE0ELNS_15FloatRoundStyleE2ESJ_EENS1_15EpilogueDefaultEEEEEvvEEEEvNT_6ParamsE,"",@"SHT_CUDA_INFO"
	.sectionflags	@""
	.align	4


	//----- nvinfo : EIATTR_CUDA_API_VERSION
	.align		4
        /*0000*/ 	.byte	0x04, 0x37
        /*0002*/ 	.short	(.L_21 - .L_20)
.L_20:
        /*0004*/ 	.word	0x00000082


	//----- nvinfo : EIATTR_KPARAM_INFO
	.align		4
.L_21:
        /*0008*/ 	.byte	0x04, 0x17
        /*000a*/ 	.short	(.L_23 - .L_22)
.L_22:
        /*000c*/ 	.word	0x00000000
        /*0010*/ 	.short	0x0000
        /*0012*/ 	.short	0x0070
        /*0014*/ 	.byte	0x00, 0xf0, 0x01, 0x10


	//----- nvinfo : EIATTR_SPARSE_MMA_MASK
	.align		4
.L_23:
        /*0018*/ 	.byte	0x03, 0x50
        /*001a*/ 	.short	0x0000


	//----- nvinfo : EIATTR_MAXREG_COUNT
	.align		4
        /*001c*/ 	.byte	0x03, 0x1b
        /*001e*/ 	.short	0x00a8


	//----- nvinfo : EIATTR_NUM_BARRIERS
	.align		4
        /*0020*/ 	.byte	0x02, 0x4c
        /*0022*/ 	.byte	0x01
	.zero		1


	//----- nvinfo : EIATTR_EXTERNS
	.align		4
        /*0024*/ 	.byte	0x04, 0x0f
        /*0026*/ 	.short	(.L_25 - .L_24)


	//   ....[0]....
	.align		4
.L_24:
        /*0028*/ 	.word	index@(__assertfail)


	//----- nvinfo : EIATTR_MERCURY_ISA_VERSION
	.align		4
.L_25:
        /*002c*/ 	.byte	0x03, 0x5f
        /*002e*/ 	.short	0x0101


	//----- nvinfo : EIATTR_INT_WARP_WIDE_INSTR_OFFSETS
	.align		4
        /*0030*/ 	.byte	0x04, 0x31
        /*0032*/ 	.short	(.L_27 - .L_26)


	//   ....[0]....
.L_26:
        /*0034*/ 	.word	0x00000490


	//   ....[1]....
        /*0038*/ 	.word	0x000004b0


	//   ....[2]....
        /*003c*/ 	.word	0x00000660


	//   ....[3]....
        /*0040*/ 	.word	0x00001eb0


	//----- nvinfo : EIATTR_COOP_GROUP_MASK_REGIDS
	.align		4
.L_27:
        /*0044*/ 	.byte	0x04, 0x29
        /*0046*/ 	.short	(.L_29 - .L_28)


	//   ....[0]....
.L_28:
        /*0048*/ 	.word	0xffffffff


	//   ....[1]....
        /*004c*/ 	.word	0xffffffff


	//   ....[2]....
        /*0050*/ 	.word	0xffffffff


	//   ....[3]....
        /*0054*/ 	.word	0xffffffff


	//   ....[4]....
        /*0058*/ 	.word	0xffffffff


	//   ....[5]....
        /*005c*/ 	.word	0xffffffff


	//----- nvinfo : EIATTR_COOP_GROUP_INSTR_OFFSETS
	.align		4
.L_29:
        /*0060*/ 	.byte	0x04, 0x28
        /*0062*/ 	.short	(.L_31 - .L_30)


	//   ....[0]....
.L_30:
        /*0064*/ 	.word	0x00000060


	//   ....[1]....
        /*0068*/ 	.word	0x00000070


	//   ....[2]....
        /*006c*/ 	.word	0x00000130


	//   ....[3]....
        /*0070*/ 	.word	0x000002c0


	//   ....[4]....
        /*0074*/ 	.word	0x000007c0


	//   ....[5]....
        /*0078*/ 	.word	0x00001440


	//----- nvinfo : EIATTR_REG_RECONFIG
	.align		4
.L_31:
        /*007c*/ 	.byte	0x01, 0x54
	.zero		2


	//----- nvinfo : EIATTR_SYSCALL_OFFSETS
	.align		4
        /*0080*/ 	.byte	0x04, 0x46
        /*0082*/ 	.short	(.L_33 - .L_32)


	//   ....[0]....
.L_32:
        /*0084*/ 	.word	0x00001620


	//----- nvinfo : EIATTR_MBARRIER_INSTR_OFFSETS
	.align		4
.L_33:
        /*0088*/ 	.byte	0x04, 0x39
        /*008a*/ 	.short	(.L_35 - .L_34)


	//   ....[0]....
.L_34:
        /*008c*/ 	.word	0x00000260
        /*0090*/ 	.word	0x000000ff
        /*0094*/ 	.word	0x00000000
        /*0098*/ 	.short	0x0100
        /*009a*/ 	.byte	0x08
	.zero		1


	//   ....[1]....
        /*009c*/ 	.word	0x00000270
        /*00a0*/ 	.word	0x000000ff
        /*00a4*/ 	.word	0x00000010
        /*00a8*/ 	.short	0x0100
        /*00aa*/ 	.byte	0x08
	.zero		1


	//   ....[2]....
        /*00ac*/ 	.word	0x00000280
        /*00b0*/ 	.word	0x000000ff
        /*00b4*/ 	.word	0x00000008
        /*00b8*/ 	.short	0x0100
        /*00ba*/ 	.byte	0x08
	.zero		1


	//   ....[3]....
        /*00bc*/ 	.word	0x00000290
        /*00c0*/ 	.word	0x000000ff
        /*00c4*/ 	.word	0x00000018
        /*00c8*/ 	.short	0x0100
        /*00ca*/ 	.byte	0x08
	.zero		1


	//   ....[4]....
        /*00cc*/ 	.word	0x000006f0
        /*00d0*/ 	.word	0x000000ff
        /*00d4*/ 	.word	0x00000030
        /*00d8*/ 	.short	0x0100
        /*00da*/ 	.byte	0x06
	.zero		1


	//   ....[5]....
        /*00dc*/ 	.word	0x00000770
        /*00e0*/ 	.word	0x000000ff
        /*00e4*/ 	.word	0x00000038
        /*00e8*/ 	.short	0x0100
        /*00ea*/ 	.byte	0x06
	.zero		1


	//   ....[6]....
        /*00ec*/ 	.word	0x000016e0
        /*00f0*/ 	.word	0x00000003
        /*00f4*/ 	.word	0x00000000
        /*00f8*/ 	.short	0x010a
        /*00fa*/ 	.byte	0x3f
	.zero		1


	//   ....[7]....
        /*00fc*/ 	.word	0x00001740
        /*0100*/ 	.word	0x00000003
        /*0104*/ 	.word	0x00000000
        /*0108*/ 	.short	0x010a
        /*010a*/ 	.byte	0x3f
	.zero		1


	//   ....[8]....
        /*010c*/ 	.word	0x00001ac0
        /*0110*/ 	.word	0x00000005
        /*0114*/ 	.word	0x00000000
        /*0118*/ 	.short	0x010a
        /*011a*/ 	.byte	0x3f
	.zero		1


	//   ....[9]....
        /*011c*/ 	.word	0x00001b00
        /*0120*/ 	.word	0x00000005
        /*0124*/ 	.word	0x00000000
        /*0128*/ 	.short	0x010a
        /*012a*/ 	.byte	0x3f
	.zero		1


	//   ....[10]....
        /*012c*/ 	.word	0x00001d60
        /*0130*/ 	.word	0x00000004
        /*0134*/ 	.word	0x00000000
        /*0138*/ 	.short	0x0101
        /*013a*/ 	.byte	0x3f
	.zero		1


	//   ....[11]....
        /*013c*/ 	.word	0x00001f20
        /*0140*/ 	.word	0x00000000
        /*0144*/ 	.word	0x00000000
        /*0148*/ 	.short	0x0101
        /*014a*/ 	.byte	0x3f
	.zero		1


	//   ....[12]....
        /*014c*/ 	.word	0x00007060
        /*0150*/ 	.word	0x00000017
        /*0154*/ 	.word	0x00000010
        /*0158*/ 	.short	0x010a
        /*015a*/ 	.byte	0x3f
	.zero		1


	//   ....[13]....
        /*015c*/ 	.word	0x00007480
        /*0160*/ 	.word	0x00000005
        /*0164*/ 	.word	0x00000038
        /*0168*/ 	.short	0x0101
        /*016a*/ 	.byte	0x3f
	.zero		1


	//   ....[14]....
        /*016c*/ 	.word	0x00007ba0
        /*0170*/ 	.word	0x00000007
        /*0174*/ 	.word	0x00000000
        /*0178*/ 	.short	0x010a
        /*017a*/ 	.byte	0x3f
	.zero		1


	//   ....[15]....
        /*017c*/ 	.word	0x00007c20
        /*0180*/ 	.word	0x00000005
        /*0184*/ 	.word	0x00000000
        /*0188*/ 	.short	0x010a
        /*018a*/ 	.byte	0x3f
	.zero		1


	//   ....[16]....
        /*018c*/ 	.word	0x00007c80
        /*0190*/ 	.word	0x00000003
        /*0194*/ 	.word	0x00000000
        /*0198*/ 	.short	0x010a
        /*019a*/ 	.byte	0x3f
	.zero		1


	//   ....[17]....
        /*019c*/ 	.word	0x00007cd0
        /*01a0*/ 	.word	0x00000005
        /*01a4*/ 	.word	0x00000000
        /*01a8*/ 	.short	0x010a
        /*01aa*/ 	.byte	0x3f
	.zero		1


	//   ....[18]....
        /*01ac*/ 	.word	0x00007da0
        /*01b0*/ 	.word	0x00000017
        /*01b4*/ 	.word	0x00000010
        /*01b8*/ 	.short	0x010a
        /*01ba*/ 	.byte	0x3f
	.zero		1


	//   ....[19]....
        /*01bc*/ 	.word	0x00007e70
        /*01c0*/ 	.word	0x00000007
        /*01c4*/ 	.word	0x00000000
        /*01c8*/ 	.short	0x010a
        /*01ca*/ 	.byte	0x3f
	.zero		1


	//----- nvinfo : EIATTR_NUM_MBARRIERS
	.align		4
.L_35:
        /*01cc*/ 	.byte	0x03, 0x38
        /*01ce*/ 	.short	0x0006


	//----- nvinfo : EIATTR_EXIT_INSTR_OFFSETS
	.align		4
        /*01d0*/ 	.byte	0x04, 0x1c
        /*01d2*/ 	.short	(.L_37 - .L_36)


	//   ....[0]....
.L_36:
        /*01d4*/ 	.word	0x00000990


	//   ....[1]....
        /*01d8*/ 	.word	0x000011a0


	//   ....[2]....
        /*01dc*/ 	.word	0x000067c0


	//   ....[3]....
        /*01e0*/ 	.word	0x00006d20


	//   ....[4]....
        /*01e4*/ 	.word	0x00007c70


	//----- nvinfo : EIATTR_MAX_THREADS
	.align		4
.L_37:
        /*01e8*/ 	.byte	0x04, 0x05
        /*01ea*/ 	.short	(.L_39 - .L_38)
.L_38:
        /*01ec*/ 	.word	0x00000180
        /*01f0*/ 	.word	0x00000001
        /*01f4*/ 	.word	0x00000001


	//----- nvinfo : EIATTR_CRS_STACK_SIZE
	.align		4
.L_39:
        /*01f8*/ 	.byte	0x04, 0x1e
        /*01fa*/ 	.short	(.L_41 - .L_40)
.L_40:
        /*01fc*/ 	.word	0x00000000


	//----- nvinfo : EIATTR_CBANK_PARAM_SIZE
	.align		4
.L_41:
        /*0200*/ 	.byte	0x03, 0x19
        /*0202*/ 	.short	0x0470


	//----- nvinfo : EIATTR_PARAM_CBANK
	.align		4
        /*0204*/ 	.byte	0x04, 0x0a
        /*0206*/ 	.short	(.L_43 - .L_42)
	.align		4
.L_42:
        /*0208*/ 	.word	index@(.nv.constant0._ZN7cutlass13device_kernelINS_4gemm6kernel13GemmUniversalIN4cute5tupleIJiiiiEEENS1_10collective13CollectiveMmaINS1_34MainloopSm90TmaGmmaWarpSpecializedILi2ENS5_IJNS4_1CILi8EEENSA_ILi1EEESC_EEENS1_35KernelTmaWarpSpecializedCooperativeEEENS5_IJNSA_ILi128EEESG_NSA_ILi64EEEEEENS_6half_tENS5_IJSC_llEEESJ_NS5_IJlSC_lEEENS4_8TiledMMAINS4_8MMA_AtomIJNS4_4SM904GMMA26MMA_64x128x16_F32F16F16_SSILNSP_5MajorE1ELSR_0ELNSP_7ScaleInE1ELSS_1EEEEEENS4_6LayoutINS5_IJNSA_ILi2EEESC_SC_EEENS5_IJSC_NSA_ILi0EEESY_EEEEENS5_IJNS4_10UnderscoreES11_S11_EEEEENS4_13SM90_TMA_LOADENS4_14ComposedLayoutINS4_7SwizzleILi3ELi4ELi3EEENS4_18smem_ptr_flag_bitsILi16EEENSV_INS5_IJSH_SB_EEENS5_IJSC_SH_EEEEEEEvNS4_8identityENS4_23SM90_TMA_LOAD_MULTICASTENS15_IS17_S19_NSV_INS5_IJSB_SH_EEENS5_IJSH_SC_EEEEEEEvS1E_EENS_8epilogue10collective6detail29Sm90TmaWarpSpecializedAdapterINS1M_15DefaultEpilogueISJ_SL_SL_NS1L_6thread17LinearCombinationISJ_Li1EffLNS1Q_9ScaleType4KindE0ELNS_15FloatRoundStyleE2ESJ_EENS1_15EpilogueDefaultEEEEEvvEEEEvNT_6ParamsE)
        /*020c*/ 	.short	0x0210
        /*020e*/ 	.short	0x0470


	//----- nvinfo : EIATTR_SW_WAR
	.align		4
.L_43:
        /*0210*/ 	.byte	0x04, 0x36
        /*0212*/ 	.short	(.L_45 - .L_44)
.L_44:
        /*0214*/ 	.word	0x00000008
.L_45:


//--------------------- .nv.callgraph             --------------------------
	.section	.nv.callgraph,"",@"SHT_CUDA_CALLGRAPH"
	.align	4
	.sectionentsize	8
	.align		4
        /*0000*/ 	.word	0x00000000
	.align		4
        /*0004*/ 	.word	0xffffffff
	.align		4
        /*0008*/ 	.word	index@(_ZN7cutlass13device_kernelINS_4gemm6kernel13GemmUniversalIN4cute5tupleIJiiiiEEENS1_10collective13CollectiveMmaINS1_34MainloopSm90TmaGmmaWarpSpecializedILi2ENS5_IJNS4_1CILi8EEENSA_ILi1EEESC_EEENS1_35KernelTmaWarpSpecializedCooperativeEEENS5_IJNSA_ILi128EEESG_NSA_ILi64EEEEEENS_6half_tENS5_IJSC_llEEESJ_NS5_IJlSC_lEEENS4_8TiledMMAINS4_8MMA_AtomIJNS4_4SM904GMMA26MMA_64x128x16_F32F16F16_SSILNSP_5MajorE1ELSR_0ELNSP_7ScaleInE1ELSS_1EEEEEENS4_6LayoutINS5_IJNSA_ILi2EEESC_SC_EEENS5_IJSC_NSA_ILi0EEESY_EEEEENS5_IJNS4_10UnderscoreES11_S11_EEEEENS4_13SM90_TMA_LOADENS4_14ComposedLayoutINS4_7SwizzleILi3ELi4ELi3EEENS4_18smem_ptr_flag_bitsILi16EEENSV_INS5_IJSH_SB_EEENS5_IJSC_SH_EEEEEEEvNS4_8identityENS4_23SM90_TMA_LOAD_MULTICASTENS15_IS17_S19_NSV_INS5_IJSB_SH_EEENS5_IJSH_SC_EEEEEEEvS1E_EENS_8epilogue10collective6detail29Sm90TmaWarpSpecializedAdapterINS1M_15DefaultEpilogueISJ_SL_SL_NS1L_6thread17LinearCombinationISJ_Li1EffLNS1Q_9ScaleType4KindE0ELNS_15FloatRoundStyleE2ESJ_EENS1_15EpilogueDefaultEEEEEvvEEEEvNT_6ParamsE)
	.align		4
        /*000c*/ 	.word	index@(__assertfail)
	.align		4
        /*0010*/ 	.word	0x00000000
	.align		4
        /*0014*/ 	.word	0xfffffffe
	.align		4
        /*0018*/ 	.word	0x00000000
	.align		4
        /*001c*/ 	.word	0xfffffffd
	.align		4
        /*0020*/ 	.word	0x00000000
	.align		4
        /*0024*/ 	.word	0xfffffffc


//--------------------- .nv.constant4             --------------------------
	.section	.nv.constant4,"a",@progbits
	.align	8
	.align		8
.nv.constant4:
        /*0000*/ 	.dword	__assertfail
	.align		8
        /*0008*/ 	.dword	__unnamed_1
	.align		8
        /*0010*/ 	.dword	_ZN40_INTERNAL_8dfe7be0_4_k_cu_4c892164_180514cuda3std3__45__cpo5beginE
	.align		8
        /*0018*/ 	.dword	_ZN40_INTERNAL_8dfe7be0_4_k_cu_4c892164_180514cuda3std3__45__cpo3endE
	.align		8
        /*0020*/ 	.dword	_ZN40_INTERNAL_8dfe7be0_4_k_cu_4c892164_180514cuda3std3__45__cpo6cbeginE
	.align		8
        /*0028*/ 	.dword	_ZN40_INTERNAL_8dfe7be0_4_k_cu_4c892164_180514cuda3std3__45__cpo4cendE
	.align		8
        /*0030*/ 	.dword	_ZN40_INTERNAL_8dfe7be0_4_k_cu_4c892164_180514cuda3std3__442_GLOBAL__N__8dfe7be0_4_k_cu_4c892164_180516ignoreE
	.align		8
        /*0038*/ 	.dword	_ZN40_INTERNAL_8dfe7be0_4_k_cu_4c892164_180514cuda3std3__419piecewise_constructE
	.align		8
        /*0040*/ 	.dword	_ZN40_INTERNAL_8dfe7be0_4_k_cu_4c892164_180514cuda3std3__48in_placeE
	.align		8
        /*0048*/ 	.dword	_ZN40_INTERNAL_8dfe7be0_4_k_cu_4c892164_180514cuda3std6ranges3__45__cpo4swapE
	.align		8
        /*0050*/ 	.dword	_ZN40_INTERNAL_8dfe7be0_4_k_cu_4c892164_180514cuda3std6ranges3__45__cpo9iter_moveE
	.align		8
        /*0058*/ 	.dword	_ZN40_INTERNAL_8dfe7be0_4_k_cu_4c892164_180514cute7productE
	.align		8
        /*0060*/ 	.dword	_ZN40_INTERNAL_8dfe7be0_4_k_cu_4c892164_180514cute1_E
	.align		8
        /*0068*/ 	.dword	$str$22
	.align		8
        /*0070*/ 	.dword	$str$23


//--------------------- .text._ZN7cutlass13device_kernelINS_4gemm6kernel13GemmUniversalIN4cute5tupleIJiiiiEEENS1_10collective13CollectiveMmaINS1_34MainloopSm90TmaGmmaWarpSpecializedILi2ENS5_IJNS4_1CILi8EEENSA_ILi1EEESC_EEENS1_35KernelTmaWarpSpecializedCooperativeEEENS5_IJNSA_ILi128EEESG_NSA_ILi64EEEEEENS_6half_tENS5_IJSC_llEEESJ_NS5_IJlSC_lEEENS4_8TiledMMAINS4_8MMA_AtomIJNS4_4SM904GMMA26MMA_64x128x16_F32F16F16_SSILNSP_5MajorE1ELSR_0ELNSP_7ScaleInE1ELSS_1EEEEEENS4_6LayoutINS5_IJNSA_ILi2EEESC_SC_EEENS5_IJSC_NSA_ILi0EEESY_EEEEENS5_IJNS4_10UnderscoreES11_S11_EEEEENS4_13SM90_TMA_LOADENS4_14ComposedLayoutINS4_7SwizzleILi3ELi4ELi3EEENS4_18smem_ptr_flag_bitsILi16EEENSV_INS5_IJSH_SB_EEENS5_IJSC_SH_EEEEEEEvNS4_8identityENS4_23SM90_TMA_LOAD_MULTICASTENS15_IS17_S19_NSV_INS5_IJSB_SH_EEENS5_IJSH_SC_EEEEEEEvS1E_EENS_8epilogue10collective6detail29Sm90TmaWarpSpecializedAdapterINS1M_15DefaultEpilogueISJ_SL_SL_NS1L_6thread17LinearCombinationISJ_Li1EffLNS1Q_9ScaleType4KindE0ELNS_15FloatRoundStyleE2ESJ_EENS1_15EpilogueDefaultEEEEEvvEEEEvNT_6ParamsE --------------------------
	.section	.text._ZN7cutlass13device_kernelINS_4gemm6kernel13GemmUniversalIN4cute5tupleIJiiiiEEENS1_10collective13CollectiveMmaINS1_34MainloopSm90TmaGmmaWarpSpecializedILi2ENS5_IJNS4_1CILi8EEENSA_ILi1EEESC_EEENS1_35KernelTmaWarpSpecializedCooperativeEEENS5_IJNSA_ILi128EEESG_NSA_ILi64EEEEEENS_6half_tENS5_IJSC_llEEESJ_NS5_IJlSC_lEEENS4_8TiledMMAINS4_8MMA_AtomIJNS4_4SM904GMMA26MMA_64x128x16_F32F16F16_SSILNSP_5MajorE1ELSR_0ELNSP_7ScaleInE1ELSS_1EEEEEENS4_6LayoutINS5_IJNSA_ILi2EEESC_SC_EEENS5_IJSC_NSA_ILi0EEESY_EEEEENS5_IJNS4_10UnderscoreES11_S11_EEEEENS4_13SM90_TMA_LOADENS4_14ComposedLayoutINS4_7SwizzleILi3ELi4ELi3EEENS4_18smem_ptr_flag_bitsILi16EEENSV_INS5_IJSH_SB_EEENS5_IJSC_SH_EEEEEEEvNS4_8identityENS4_23SM90_TMA_LOAD_MULTICASTENS15_IS17_S19_NSV_INS5_IJSB_SH_EEENS5_IJSH_SC_EEEEEEEvS1E_EENS_8epilogue10collective6detail29Sm90TmaWarpSpecializedAdapterINS1M_15DefaultEpilogueISJ_SL_SL_NS1L_6thread17LinearCombinationISJ_Li1EffLNS1Q_9ScaleType4KindE0ELNS_15FloatRoundStyleE2ESJ_EENS1_15EpilogueDefaultEEEEEvvEEEEvNT_6ParamsE,"ax",@progbits
	.align	128
.text._ZN7cutlass13device_kernelINS_4gemm6kernel13GemmUniversalIN4cute5tupleIJiiiiEEENS1_10collective13CollectiveMmaINS1_34MainloopSm90TmaGmmaWarpSpecializedILi2ENS5_IJNS4_1CILi8EEENSA_ILi1EEESC_EEENS1_35KernelTmaWarpSpecializedCooperativeEEENS5_IJNSA_ILi128EEESG_NSA_ILi64EEEEEENS_6half_tENS5_IJSC_llEEESJ_NS5_IJlSC_lEEENS4_8TiledMMAINS4_8MMA_AtomIJNS4_4SM904GMMA26MMA_64x128x16_F32F16F16_SSILNSP_5MajorE1ELSR_0ELNSP_7ScaleInE1ELSS_1EEEEEENS4_6LayoutINS5_IJNSA_ILi2EEESC_SC_EEENS5_IJSC_NSA_ILi0EEESY_EEEEENS5_IJNS4_10UnderscoreES11_S11_EEEEENS4_13SM90_TMA_LOADENS4_14ComposedLayoutINS4_7SwizzleILi3ELi4ELi3EEENS4_18smem_ptr_flag_bitsILi16EEENSV_INS5_IJSH_SB_EEENS5_IJSC_SH_EEEEEEEvNS4_8identityENS4_23SM90_TMA_LOAD_MULTICASTENS15_IS17_S19_NSV_INS5_IJSB_SH_EEENS5_IJSH_SC_EEEEEEEvS1E_EENS_8epilogue10collective6detail29Sm90TmaWarpSpecializedAdapterINS1M_15DefaultEpilogueISJ_SL_SL_NS1L_6thread17LinearCombinationISJ_Li1EffLNS1Q_9ScaleType4KindE0ELNS_15FloatRoundStyleE2ESJ_EENS1_15EpilogueDefaultEEEEEvvEEEEvNT_6ParamsE:
        .type           _ZN7cutlass13device_kernelINS_4gemm6kernel13GemmUniversalIN4cute5tupleIJiiiiEEENS1_10collective13CollectiveMmaINS1_34MainloopSm90TmaGmmaWarpSpecializedILi2ENS5_IJNS4_1CILi8EEENSA_ILi1EEESC_EEENS1_35KernelTmaWarpSpecializedCooperativeEEENS5_IJNSA_ILi128EEESG_NSA_ILi64EEEEEENS_6half_tENS5_IJSC_llEEESJ_NS5_IJlSC_lEEENS4_8TiledMMAINS4_8MMA_AtomIJNS4_4SM904GMMA26MMA_64x128x16_F32F16F16_SSILNSP_5MajorE1ELSR_0ELNSP_7ScaleInE1ELSS_1EEEEEENS4_6LayoutINS5_IJNSA_ILi2EEESC_SC_EEENS5_IJSC_NSA_ILi0EEESY_EEEEENS5_IJNS4_10UnderscoreES11_S11_EEEEENS4_13SM90_TMA_LOADENS4_14ComposedLayoutINS4_7SwizzleILi3ELi4ELi3EEENS4_18smem_ptr_flag_bitsILi16EEENSV_INS5_IJSH_SB_EEENS5_IJSC_SH_EEEEEEEvNS4_8identityENS4_23SM90_TMA_LOAD_MULTICASTENS15_IS17_S19_NSV_INS5_IJSB_SH_EEENS5_IJSH_SC_EEEEEEEvS1E_EENS_8epilogue10collective6detail29Sm90TmaWarpSpecializedAdapterINS1M_15DefaultEpilogueISJ_SL_SL_NS1L_6thread17LinearCombinationISJ_Li1EffLNS1Q_9ScaleType4KindE0ELNS_15FloatRoundStyleE2ESJ_EENS1_15EpilogueDefaultEEEEEvvEEEEvNT_6ParamsE,@function
        .size           _ZN7cutlass13device_kernelINS_4gemm6kernel13GemmUniversalIN4cute5tupleIJiiiiEEENS1_10collective13CollectiveMmaINS1_34MainloopSm90TmaGmmaWarpSpecializedILi2ENS5_IJNS4_1CILi8EEENSA_ILi1EEESC_EEENS1_35KernelTmaWarpSpecializedCooperativeEEENS5_IJNSA_ILi128EEESG_NSA_ILi64EEEEEENS_6half_tENS5_IJSC_llEEESJ_NS5_IJlSC_lEEENS4_8TiledMMAINS4_8MMA_AtomIJNS4_4SM904GMMA26MMA_64x128x16_F32F16F16_SSILNSP_5MajorE1ELSR_0ELNSP_7ScaleInE1ELSS_1EEEEEENS4_6LayoutINS5_IJNSA_ILi2EEESC_SC_EEENS5_IJSC_NSA_ILi0EEESY_EEEEENS5_IJNS4_10UnderscoreES11_S11_EEEEENS4_13SM90_TMA_LOADENS4_14ComposedLayoutINS4_7SwizzleILi3ELi4ELi3EEENS4_18smem_ptr_flag_bitsILi16EEENSV_INS5_IJSH_SB_EEENS5_IJSC_SH_EEEEEEEvNS4_8identityENS4_23SM90_TMA_LOAD_MULTICASTENS15_IS17_S19_NSV_INS5_IJSB_SH_EEENS5_IJSH_SC_EEEEEEEvS1E_EENS_8epilogue10collective6detail29Sm90TmaWarpSpecializedAdapterINS1M_15DefaultEpilogueISJ_SL_SL_NS1L_6thread17LinearCombinationISJ_Li1EffLNS1Q_9ScaleType4KindE0ELNS_15FloatRoundStyleE2ESJ_EENS1_15EpilogueDefaultEEEEEvvEEEEvNT_6ParamsE,(.L_x_193 - _ZN7cutlass13device_kernelINS_4gemm6kernel13GemmUniversalIN4cute5tupleIJiiiiEEENS1_10collective13CollectiveMmaINS1_34MainloopSm90TmaGmmaWarpSpecializedILi2ENS5_IJNS4_1CILi8EEENSA_ILi1EEESC_EEENS1_35KernelTmaWarpSpecializedCooperativeEEENS5_IJNSA_ILi128EEESG_NSA_ILi64EEEEEENS_6half_tENS5_IJSC_llEEESJ_NS5_IJlSC_lEEENS4_8TiledMMAINS4_8MMA_AtomIJNS4_4SM904GMMA26MMA_64x128x16_F32F16F16_SSILNSP_5MajorE1ELSR_0ELNSP_7ScaleInE1ELSS_1EEEEEENS4_6LayoutINS5_IJNSA_ILi2EEESC_SC_EEENS5_IJSC_NSA_ILi0EEESY_EEEEENS5_IJNS4_10UnderscoreES11_S11_EEEEENS4_13SM90_TMA_LOADENS4_14ComposedLayoutINS4_7SwizzleILi3ELi4ELi3EEENS4_18smem_ptr_flag_bitsILi16EEENSV_INS5_IJSH_SB_EEENS5_IJSC_SH_EEEEEEEvNS4_8identityENS4_23SM90_TMA_LOAD_MULTICASTENS15_IS17_S19_NSV_INS5_IJSB_SH_EEENS5_IJSH_SC_EEEEEEEvS1E_EENS_8epilogue10collective6detail29Sm90TmaWarpSpecializedAdapterINS1M_15DefaultEpilogueISJ_SL_SL_NS1L_6thread17LinearCombinationISJ_Li1EffLNS1Q_9ScaleType4KindE0ELNS_15FloatRoundStyleE2ESJ_EENS1_15EpilogueDefaultEEEEEvvEEEEvNT_6ParamsE)
        .other          _ZN7cutlass13device_kernelINS_4gemm6kernel13GemmUniversalIN4cute5tupleIJiiiiEEENS1_10collective13CollectiveMmaINS1_34MainloopSm90TmaGmmaWarpSpecializedILi2ENS5_IJNS4_1CILi8EEENSA_ILi1EEESC_EEENS1_35KernelTmaWarpSpecializedCooperativeEEENS5_IJNSA_ILi128EEESG_NSA_ILi64EEEEEENS_6half_tENS5_IJSC_llEEESJ_NS5_IJlSC_lEEENS4_8TiledMMAINS4_8MMA_AtomIJNS4_4SM904GMMA26MMA_64x128x16_F32F16F16_SSILNSP_5MajorE1ELSR_0ELNSP_7ScaleInE1ELSS_1EEEEEENS4_6LayoutINS5_IJNSA_ILi2EEESC_SC_EEENS5_IJSC_NSA_ILi0EEESY_EEEEENS5_IJNS4_10UnderscoreES11_S11_EEEEENS4_13SM90_TMA_LOADENS4_14ComposedLayoutINS4_7SwizzleILi3ELi4ELi3EEENS4_18smem_ptr_flag_bitsILi16EEENSV_INS5_IJSH_SB_EEENS5_IJSC_SH_EEEEEEEvNS4_8identityENS4_23SM90_TMA_LOAD_MULTICASTENS15_IS17_S19_NSV_INS5_IJSB_SH_EEENS5_IJSH_SC_EEEEEEEvS1E_EENS_8epilogue10collective6detail29Sm90TmaWarpSpecializedAdapterINS1M_15DefaultEpilogueISJ_SL_SL_NS1L_6thread17LinearCombinationISJ_Li1EffLNS1Q_9ScaleType4KindE0ELNS_15FloatRoundStyleE2ESJ_EENS1_15EpilogueDefaultEEEEEvvEEEEvNT_6ParamsE,@"STO_CUDA_ENTRY STV_DEFAULT"
_ZN7cutlass13device_kernelINS_4gemm6kernel13GemmUniversalIN4cute5tupleIJiiiiEEENS1_10collective13CollectiveMmaINS1_34MainloopSm90TmaGmmaWarpSpecializedILi2ENS5_IJNS4_1CILi8EEENSA_ILi1EEESC_EEENS1_35KernelTmaWarpSpecializedCooperativeEEENS5_IJNSA_ILi128EEESG_NSA_ILi64EEEEEENS_6half_tENS5_IJSC_llEEESJ_NS5_IJlSC_lEEENS4_8TiledMMAINS4_8MMA_AtomIJNS4_4SM904GMMA26MMA_64x128x16_F32F16F16_SSILNSP_5MajorE1ELSR_0ELNSP_7ScaleInE1ELSS_1EEEEEENS4_6LayoutINS5_IJNSA_ILi2EEESC_SC_EEENS5_IJSC_NSA_ILi0EEESY_EEEEENS5_IJNS4_10UnderscoreES11_S11_EEEEENS4_13SM90_TMA_LOADENS4_14ComposedLayoutINS4_7SwizzleILi3ELi4ELi3EEENS4_18smem_ptr_flag_bitsILi16EEENSV_INS5_IJSH_SB_EEENS5_IJSC_SH_EEEEEEEvNS4_8identityENS4_23SM90_TMA_LOAD_MULTICASTENS15_IS17_S19_NSV_INS5_IJSB_SH_EEENS5_IJSH_SC_EEEEEEEvS1E_EENS_8epilogue10collective6detail29Sm90TmaWarpSpecializedAdapterINS1M_15DefaultEpilogueISJ_SL_SL_NS1L_6thread17LinearCombinationISJ_Li1EffLNS1Q_9ScaleType4KindE0ELNS_15FloatRoundStyleE2ESJ_EENS1_15EpilogueDefaultEEEEEvvEEEEvNT_6ParamsE:
[----:B------:R-:W0:Y:S01]  /*0000*/  LDC R1, c[0x0][0x28] ;  /* 0x00000a00ff017b82 */ /* 0x000e220000000800 */
[----:B------:R-:W1:Y:S01]  /*0010*/  S2R R95, SR_TID.X ;  /* 0x00000000005f7919 */ /* 0x000e620000002100 */
[----:B------:R-:W-:Y:S01]  /*0020*/  ELECT P0, URZ, PT ;  /* 0x00000000003f782f */ /* 0x000fe20003800000 */
[----:B------:R-:W-:Y:S01]  /*0030*/  BSSY B0, `(.L_x_0) ;  /* 0x000000f000007945 */ /* 0x000fe20003800000 */
[--C-:B-1----:R-:W-:Y:S02]  /*0040*/  SHF.R.U32.HI R0, RZ, 0x5, R95.reuse ;  /* 0x00000005ff007819 */ /* 0x102fe4000001165f */
[----:B------:R-:W-:-:S03]  /*0050*/  SHF.R.U32.HI R6, RZ, 0x7, R95 ;  /* 0x00000007ff067819 */ /* 0x000fc6000001165f */
[----:B------:R-:W1:Y:S04]  /*0060*/  SHFL.IDX PT, R3, R0, RZ, 0x1f ;  /* 0x00001fff00037589 */ /* 0x000e6800000e0000 */
[----:B------:R2:W3:Y:S01]  /*0070*/  SHFL.IDX PT, R2, R6, RZ, 0x1f ;  /* 0x00001fff06027589 */ /* 0x0004e200000e0000 */
[----:B-1----:R-:W-:-:S13]  /*0080*/  ISETP.NE.OR P0, PT, R3, RZ, !P0 ;  /* 0x000000ff0300720c */ /* 0x002fda0004705670 */
[----:B0-23--:R-:W-:Y:S05]  /*0090*/  @P0 BRA `(.L_x_1) ;  /* 0x0000000000200947 */ /* 0x00dfea0003800000 */
[----:B------:R-:W-:Y:S02]  /*00a0*/  ULDC.64 UR4, c[0x0][0x198] ;  /* 0x0000660000047ab9 */ /* 0x000fe40000000a00 */
[----:B------:R-:W-:Y:S02]  /*00b0*/  UIADD3 UR6, UP0, UR4, 0xf0, URZ ;  /* 0x000000f004067890 */ /* 0x000fe4000ff1e03f */
[----:B------:R-:W-:Y:S02]  /*00c0*/  UIADD3 UR4, UP1, UR4, 0x1f0, URZ ;  /* 0x000001f004047890 */ /* 0x000fe4000ff3e03f */
[----:B------:R-:W-:Y:S02]  /*00d0*/  UIADD3.X UR7, URZ, UR5, URZ, UP0, !UPT ;  /* 0x000000053f077290 */ /* 0x000fe400087fe43f */
[----:B------:R-:W-:-:S07]  /*00e0*/  UIADD3.X UR5, URZ, UR5, URZ, UP1, !UPT ;  /* 0x000000053f057290 */ /* 0x000fce0008ffe43f */
[----:B------:R0:W-:Y:S02]  /*00f0*/  UTMACCTL.PF [UR6] ;  /* 0x00000000060079b9 */ /* 0x0001e40008040000 */
[----:B------:R0:W-:Y:S02]  /*0100*/  UTMACCTL.PF [UR4] ;  /* 0x00000000040079b9 */ /* 0x0001e40008040000 */
[----:B0-----:R-:W-:Y:S01]  /*0110*/  NOP ;  /* 0x0000000000007918 */ /* 0x001fe20000000000 */
.L_x_1:
[----:B------:R-:W-:Y:S05]  /*0120*/  BSYNC B0 ;  /* 0x0000000000007941 */ /* 0x000fea0003800000 */
.L_x_0:
[----:B------:R-:W0:Y:S01]  /*0130*/  SHFL.IDX PT, R5, R0, RZ, 0x1f ;  /* 0x00001fff00057589 */ /* 0x000e2200000e0000 */
[----:B------:R-:W-:-:S04]  /*0140*/  SHF.R.S32.HI R4, RZ, 0x1f, R95 ;  /* 0x0000001fff047819 */ /* 0x000fc8000001145f */
[----:B------:R-:W-:-:S04]  /*0150*/  LEA.HI R4, R4, R95, RZ, 0x7 ;  /* 0x0000005f04047211 */ /* 0x000fc800078f38ff */
[----:B------:R-:W-:Y:S02]  /*0160*/  LOP3.LUT R4, R4, 0xffffff80, RZ, 0xc0, !PT ;  /* 0xffffff8004047812 */ /* 0x000fe400078ec0ff */
[----:B0-----:R-:W-:-:S13]  /*0170*/  ISETP.NE.AND P0, PT, R5, RZ, PT ;  /* 0x000000ff0500720c */ /* 0x001fda0003f05270 */
[----:B------:R-:W-:Y:S05]  /*0180*/  @P0 BRA `(.L_x_2) ;  /* 0x0000000000480947 */ /* 0x000fea0003800000 */
[----:B------:R-:W0:Y:S01]  /*0190*/  S2UR UR8, SR_CgaCtaId ;  /* 0x00000000000879c3 */ /* 0x000e220000008800 */
[----:B------:R-:W-:Y:S01]  /*01a0*/  UMOV UR4, 0x400 ;  /* 0x0000040000047882 */ /* 0x000fe20000000000 */
[----:B------:R-:W-:Y:S01]  /*01b0*/  UMOV UR5, 0x1 ;  /* 0x0000000100057882 */ /* 0x000fe20000000000 */
[----:B------:R-:W-:Y:S01]  /*01c0*/  UMOV UR6, 0x10 ;  /* 0x0000001000067882 */ /* 0x000fe20000000000 */
[----:B------:R-:W-:Y:S01]  /*01d0*/  ELECT P0, URZ, PT ;  /* 0x00000000003f782f */ /* 0x000fe20003800000 */
[----:B------:R-:W-:-:S04]  /*01e0*/  UIADD3 UR6, -UR6, 0x100000, URZ ;  /* 0x0010000006067890 */ /* 0x000fc8000fffe13f */
[----:B------:R-:W-:Y:S02]  /*01f0*/  USHF.L.U32 UR7, UR6, 0xb, URZ ;  /* 0x0000000b06077899 */ /* 0x000fe4000800063f */
[----:B------:R-:W-:Y:S02]  /*0200*/  USHF.L.U32 UR6, UR6, 0x1, URZ ;  /* 0x0000000106067899 */ /* 0x000fe4000800063f */
[----:B0-----:R-:W-:Y:S02]  /*0210*/  ULEA UR8, UR8, UR4, 0x18 ;  /* 0x0000000408087291 */ /* 0x001fe4000f8ec03f */
[----:B------:R-:W-:-:S04]  /*0220*/  UIADD3 UR4, -UR5, 0x100000, URZ ;  /* 0x0010000005047890 */ /* 0x000fc8000fffe13f */
[----:B------:R-:W-:Y:S02]  /*0230*/  USHF.L.U32 UR5, UR4, 0xb, URZ ;  /* 0x0000000b04057899 */ /* 0x000fe4000800063f */
[----:B------:R-:W-:Y:S01]  /*0240*/  USHF.L.U32 UR4, UR4, 0x1, URZ ;  /* 0x0000000104047899 */ /* 0x000fe2000800063f */
[----:B------:R-:W0:Y:S11]  /*0250*/  FENCE.VIEW.ASYNC.S ;  /* 0x00000000000073c6 */ /* 0x000e360000000000 */
[----:B0-----:R0:W1:Y:S01]  /*0260*/  SYNCS.EXCH.64 URZ, [UR8], UR4 ;  /* 0x00000004083f75b2 */ /* 0x0010620008000100 */
[----:B------:R0:W2:Y:S01]  /*0270*/  SYNCS.EXCH.64 URZ, [UR8+0x10], UR6 ;  /* 0x00001006083f75b2 */ /* 0x0000a20008000100 */
[----:B------:R0:W3:Y:S01]  /*0280*/  SYNCS.EXCH.64 URZ, [UR8+0x8], UR4 ;  /* 0x00000804083f75b2 */ /* 0x0000e20008000100 */
[----:B------:R0:W4:Y:S01]  /*0290*/  SYNCS.EXCH.64 URZ, [UR8+0x18], UR6 ;  /* 0x00001806083f75b2 */ /* 0x0001220008000100 */
[----:B------:R-:W-:Y:S01]  /*02a0*/  NOP ;  /* 0x0000000000007918 */ /* 0x000fe20000000000 */
.L_x_2:
[----:B------:R-:W-:Y:S01]  /*02b0*/  IMAD.IADD R8, R95, 0x1, -R4 ;  /* 0x000000015f087824 */ /* 0x000fe200078e0a04 */
[----:B------:R-:W5:Y:S01]  /*02c0*/  SHFL.IDX PT, R0, R0, RZ, 0x1f ;  /* 0x00001fff00007589 */ /* 0x000f6200000e0000 */
[----:B0-----:R-:W0:Y:S01]  /*02d0*/  S2UR UR8, SR_CTAID.X ;  /* 0x00000000000879c3 */ /* 0x001e220000002500 */
[----:B------:R-:W-:Y:S02]  /*02e0*/  SHF.R.S32.HI R12, RZ, 0x1f, R5 ;  /* 0x0000001fff0c7819 */ /* 0x000fe40000011405 */
[----:B------:R-:W-:Y:S02]  /*02f0*/  ELECT P0, URZ, PT ;  /* 0x00000000003f782f */ /* 0x000fe40003800000 */
[----:B------:R-:W-:Y:S01]  /*0300*/  SHF.R.S32.HI R7, RZ, 0x1f, R8 ;  /* 0x0000001fff077819 */ /* 0x000fe20000011408 */
[----:B------:R-:W1:Y:S01]  /*0310*/  S2R R4, SR_CTAID.Y ;  /* 0x0000000000047919 */ /* 0x000e620000002600 */
[----:B------:R-:W-:Y:S01]  /*0320*/  LEA.HI R12, R12, R5, RZ, 0x2 ;  /* 0x000000050c0c7211 */ /* 0x000fe200078f10ff */
[----:B------:R-:W-:Y:S01]  /*0330*/  ULDC UR4, c[0x0][0x150] ;  /* 0x0000540000047ab9 */ /* 0x000fe20000000800 */
[----:B------:R-:W-:Y:S01]  /*0340*/  LEA.HI R7, R7, R8, RZ, 0x3 ;  /* 0x0000000807077211 */ /* 0x000fe200078f18ff */
[----:B------:R-:W2:Y:S01]  /*0350*/  LDC R13, c[0x0][0x144] ;  /* 0x00005100ff0d7b82 */ /* 0x000ea20000000800 */
[----:B------:R-:W-:Y:S01]  /*0360*/  LOP3.LUT R12, R12, 0x3ffffffc, RZ, 0xc0, !PT ;  /* 0x3ffffffc0c0c7812 */ /* 0x000fe200078ec0ff */
[----:B------:R-:W-:Y:S01]  /*0370*/  NOP ;  /* 0x0000000000007918 */ /* 0x000fe20000000000 */
[--C-:B------:R-:W-:Y:S01]  /*0380*/  SHF.R.S32.HI R9, RZ, 0x3, R7.reuse ;  /* 0x00000003ff097819 */ /* 0x100fe20000011407 */
[----:B------:R-:W-:Y:S01]  /*0390*/  NOP ;  /* 0x0000000000007918 */ /* 0x000fe20000000000 */
[----:B------:R-:W-:Y:S01]  /*03a0*/  SHF.R.S32.HI R10, RZ, 0x1f, R7 ;  /* 0x0000001fff0a7819 */ /* 0x000fe20000011407 */
[----:B------:R-:W-:Y:S01]  /*03b0*/  IMAD.IADD R7, R5, 0x1, -R12 ;  /* 0x0000000105077824 */ /* 0x000fe200078e0a0c */
[----:B------:R-:W-:Y:S01]  /*03c0*/  ISETP.NE.AND P3, PT, R2, RZ, PT ;  /* 0x000000ff0200720c */ /* 0x000fe20003f65270 */
[----:B------:R-:W3:Y:S01]  /*03d0*/  LDC R15, c[0x0][0x140] ;  /* 0x00005000ff0f7b82 */ /* 0x000ee20000000800 */
[----:B------:R-:W-:Y:S01]  /*03e0*/  LEA.HI R10, R10, R9, RZ, 0x2 ;  /* 0x000000090a0a7211 */ /* 0x000fe200078f10ff */
[----:B------:R-:W-:-:S03]  /*03f0*/  IMAD.MOV.U32 R22, RZ, RZ, 0x1 ;  /* 0x00000001ff167424 */ /* 0x000fc600078e00ff */
[----:B------:R-:W-:Y:S02]  /*0400*/  LOP3.LUT R10, R10, 0xfffffffc, RZ, 0xc0, !PT ;  /* 0xfffffffc0a0a7812 */ /* 0x000fe400078ec0ff */
[----:B-----5:R-:W-:Y:S02]  /*0410*/  ISETP.NE.OR P0, PT, R0, RZ, !P0 ;  /* 0x000000ff0000720c */ /* 0x020fe40004705670 */
[----:B0-----:R-:W-:Y:S01]  /*0420*/  I2FP.F32.U32 R0, UR8 ;  /* 0x0000000800007c45 */ /* 0x001fe20008201000 */
[----:B------:R-:W-:Y:S02]  /*0430*/  IMAD.IADD R10, R9, 0x1, -R10 ;  /* 0x00000001090a7824 */ /* 0x000fe400078e0a0a */
[----:B------:R-:W0:Y:S02]  /*0440*/  LDC R9, c[0x0][0x148] ;  /* 0x00005200ff097b82 */ /* 0x000e240000000800 */
[----:B------:R-:W-:Y:S02]  /*0450*/  IMAD R7, R7, 0x4, R10 ;  /* 0x0000000407077824 */ /* 0x000fe400078e020a */
[----:B------:R-:W-:Y:S01]  /*0460*/  FMUL R11, R0, UR4 ;  /* 0x00000004000b7c20 */ /* 0x000fe20008400000 */
[----:B------:R-:W-:Y:S01]  /*0470*/  ULDC UR4, c[0x0][0x154] ;  /* 0x0000550000047ab9 */ /* 0x000fe20000000800 */
[----:B------:R-:W-:-:S02]  /*0480*/  IMAD.SHL.U32 R0, R7, 0x4, RZ ;  /* 0x0000000407007824 */ /* 0x000fc400078e00ff */
[----:B------:R-:W-:Y:S02]  /*0490*/  VOTEU.ALL UP0, P0 ;  /* 0x00000000003f7886 */ /* 0x000fe40000000000 */
[----:B------:R-:W5:Y:S01]  /*04a0*/  F2I.U32.TRUNC.NTZ R11, R11 ;  /* 0x0000000b000b7305 */ /* 0x000f62000020f000 */
[----:B------:R-:W-:Y:S01]  /*04b0*/  VOTEU.ALL UP1, P0 ;  /* 0x00000000003f7886 */ /* 0x000fe20000020000 */
[----:B------:R-:W-:Y:S02]  /*04c0*/  LOP3.LUT R19, R7, 0xc, R0, 0x78, !PT ;  /* 0x0000000c07137812 */ /* 0x000fe400078e7800 */
[----:B-1----:R-:W-:Y:S01]  /*04d0*/  I2FP.F32.U32 R7, R4 ;  /* 0x0000000400077245 */ /* 0x002fe20000201000 */
[----:B------:R-:W1:Y:S01]  /*04e0*/  @!UP0 S2UR UR7, SR_CgaCtaId ;  /* 0x00000000000789c3 */ /* 0x000e620000008800 */
[----:B------:R-:W-:Y:S01]  /*04f0*/  SHF.R.S32.HI R10, RZ, 0x1f, R19 ;  /* 0x0000001fff0a7819 */ /* 0x000fe20000011413 */
[----:B------:R-:W-:Y:S01]  /*0500*/  @!UP0 UMOV UR6, 0x400 ;  /* 0x0000040000068882 */ /* 0x000fe20000000000 */
[----:B------:R-:W-:Y:S01]  /*0510*/  SHF.R.S32.HI R0, RZ, 0x1f, R3 ;  /* 0x0000001fff007819 */ /* 0x000fe20000011403 */
[----:B------:R-:W-:Y:S01]  /*0520*/  FMUL R14, R7, UR4 ;  /* 0x00000004070e7c20 */ /* 0x000fe20008400000 */
[----:B------:R-:W-:Y:S01]  /*0530*/  LEA.HI R10, R10, R19, RZ, 0x3 ;  /* 0x000000130a0a7211 */ /* 0x000fe200078f18ff */
[----:B------:R-:W-:Y:S01]  /*0540*/  UMOV UR4, 0x20 ;  /* 0x0000002000047882 */ /* 0x000fe20000000000 */
[----:B------:R-:W-:Y:S01]  /*0550*/  LEA.HI R0, R0, R3, RZ, 0x2 ;  /* 0x0000000300007211 */ /* 0x000fe200078f10ff */
[----:B------:R-:W-:-:S04]  /*0560*/  @!UP0 UIADD3 UR4, -UR4, 0x100000, URZ ;  /* 0x0010000004048890 */ /* 0x000fc8000fffe13f */
[----:B------:R-:W-:Y:S02]  /*0570*/  @!UP0 USHF.L.U32 UR5, UR4, 0xb, URZ ;  /* 0x0000000b04058899 */ /* 0x000fe4000800063f */
[----:B------:R-:W-:Y:S01]  /*0580*/  @!UP0 USHF.L.U32 UR4, UR4, 0x1, URZ ;  /* 0x0000000104048899 */ /* 0x000fe2000800063f */
[----:B------:R-:W-:Y:S01]  /*0590*/  LOP3.LUT R12, R10, 0xfffffff8, RZ, 0xc0, !PT ;  /* 0xfffffff80a0c7812 */ /* 0x000fe200078ec0ff */
[----:B-----5:R-:W-:Y:S01]  /*05a0*/  IMAD.MOV R16, RZ, RZ, -R11 ;  /* 0x000000ffff107224 */ /* 0x020fe200078e0a0b */
[----:B------:R-:W5:Y:S01]  /*05b0*/  F2I.U32.TRUNC.NTZ R14, R14 ;  /* 0x0000000e000e7305 */ /* 0x000f62000020f000 */
[----:B------:R-:W-:Y:S02]  /*05c0*/  LOP3.LUT R0, R0, 0xfffffffc, RZ, 0xc0, !PT ;  /* 0xfffffffc00007812 */ /* 0x000fe400078ec0ff */
[----:B--2---:R-:W-:Y:S01]  /*05d0*/  IMAD R7, R13, R16, UR8 ;  /* 0x000000080d077e24 */ /* 0x004fe2000f8e0210 */
[----:B---3--:R-:W-:Y:S01]  /*05e0*/  ISETP.EQ.U32.AND P2, PT, R15, 0x1, PT ;  /* 0x000000010f00780c */ /* 0x008fe20003f42070 */
[----:B------:R-:W-:-:S02]  /*05f0*/  IMAD.IADD R12, R19, 0x1, -R12 ;  /* 0x00000001130c7824 */ /* 0x000fc400078e0a0c */
[----:B------:R-:W-:Y:S01]  /*0600*/  IMAD.IADD R3, R3, 0x1, -R0 ;  /* 0x0000000103037824 */ /* 0x000fe200078e0a00 */
[----:B------:R-:W-:Y:S02]  /*0610*/  LOP3.LUT R0, R95, 0x7f, RZ, 0xc0, !PT ;  /* 0x0000007f5f007812 */ /* 0x000fe400078ec0ff */
[----:B------:R-:W-:Y:S02]  /*0620*/  ISETP.NE.AND P4, PT, R12, R7, PT ;  /* 0x000000070c00720c */ /* 0x000fe40003f85270 */
[C---:B------:R-:W-:Y:S01]  /*0630*/  ISETP.NE.AND P1, PT, R3.reuse, 0x3, PT ;  /* 0x000000030300780c */ /* 0x040fe20003f25270 */
[----:B-1----:R-:W-:Y:S01]  /*0640*/  @!UP0 ULEA UR6, UR7, UR6, 0x18 ;  /* 0x0000000607068291 */ /* 0x002fe2000f8ec03f */
[----:B-----5:R-:W-:Y:S01]  /*0650*/  IMAD.MOV R23, RZ, RZ, -R14 ;  /* 0x000000ffff177224 */ /* 0x020fe200078e0a0e */
[----:B------:R-:W-:Y:S01]  /*0660*/  VOTEU.ALL UP0, P0 ;  /* 0x00000000003f7886 */ /* 0x000fe20000000000 */
[----:B------:R-:W-:Y:S01]  /*0670*/  LOP3.LUT P0, RZ, R8, 0x7, RZ, 0xc0, !PT ;  /* 0x0000000708ff7812 */ /* 0x000fe2000780c0ff */
[----:B------:R-:W-:Y:S01]  /*0680*/  VIADD R8, R2, 0xffffffff ;  /* 0xffffffff02087836 */ /* 0x000fe20000000000 */
[----:B------:R-:W-:Y:S01]  /*0690*/  ISETP.EQ.OR P1, PT, R3, RZ, !P1 ;  /* 0x000000ff0300720c */ /* 0x000fe20004f22670 */
[----:B0-----:R-:W-:Y:S01]  /*06a0*/  IMAD R11, R9, R23, R4 ;  /* 0x00000017090b7224 */ /* 0x001fe200078e0204 */
[----:B------:R-:W-:-:S03]  /*06b0*/  ISETP.LT.U32.AND P0, PT, R19, 0x8, !P0 ;  /* 0x000000081300780c */ /* 0x000fc60004701070 */
[----:B------:R-:W-:Y:S02]  /*06c0*/  @P4 SHF.R.S32.HI R10, RZ, 0x3, R10 ;  /* 0x00000003ff0a4819 */ /* 0x000fe4000001140a */
[----:B------:R-:W-:Y:S01]  /*06d0*/  ISETP.EQ.AND P1, PT, R2, RZ, P1 ;  /* 0x000000ff0200720c */ /* 0x000fe20000f22270 */
[----:B------:R-:W0:Y:S02]  /*06e0*/  FENCE.VIEW.ASYNC.S ;  /* 0x00000000000073c6 */ /* 0x000e240000000000 */
[----:B0-----:R0:W1:Y:S01]  /*06f0*/  @!UP0 SYNCS.EXCH.64 URZ, [UR6+0x30], UR4 ;  /* 0x00003004063f85b2 */ /* 0x0010620008000100 */
[----:B------:R-:W-:Y:S02]  /*0700*/  @P4 ISETP.NE.AND P5, PT, R10, R11, PT ;  /* 0x0000000b0a00420c */ /* 0x000fe40003fa5270 */
[----:B------:R-:W-:Y:S02]  /*0710*/  ISETP.GE.U32.AND P6, PT, R8, 0x2, PT ;  /* 0x000000020800780c */ /* 0x000fe40003fc6070 */
[----:B------:R-:W-:-:S02]  /*0720*/  SEL R11, RZ, 0x1, !P0 ;  /* 0x00000001ff0b7807 */ /* 0x000fc40004000000 */
[----:B------:R-:W-:Y:S02]  /*0730*/  @P4 SEL R22, RZ, 0x1, P5 ;  /* 0x00000001ff164807 */ /* 0x000fe40002800000 */
[----:B------:R-:W-:Y:S02]  /*0740*/  SEL R18, RZ, 0x1, !P1 ;  /* 0x00000001ff127807 */ /* 0x000fe40004800000 */
[----:B------:R-:W-:Y:S02]  /*0750*/  LOP3.LUT R22, R22, R11, RZ, 0xc0, !PT ;  /* 0x0000000b16167212 */ /* 0x000fe400078ec0ff */
[----:B------:R-:W-:Y:S01]  /*0760*/  SEL R18, R18, 0x2, P6 ;  /* 0x0000000212127807 */ /* 0x000fe20003000000 */
[----:B------:R0:W2:Y:S01]  /*0770*/  @!UP1 SYNCS.EXCH.64 URZ, [UR6+0x38], UR4 ;  /* 0x00003804063f95b2 */ /* 0x0000a20008000100 */
[----:B------:R-:W-:Y:S01]  /*0780*/  NOP ;  /* 0x0000000000007918 */ /* 0x000fe20000000000 */
[----:B------:R-:W-:Y:S05]  /*0790*/  @!P2 BRA `(.L_x_3) ;  /* 0x000000000008a947 */ /* 0x000fea0003800000 */
[----:B-12-4-:R-:W-:Y:S01]  /*07a0*/  UCGABAR_ARV ;  /* 0x00000000000079c7 */ /* 0x016fe20008000000 */
[----:B------:R-:W-:Y:S05]  /*07b0*/  BRA `(.L_x_4) ;  /* 0x0000000000047947 */ /* 0x000fea0003800000 */
.L_x_3:
[----:B-12-4-:R-:W-:Y:S01]  /*07c0*/  NOP ;  /* 0x0000000000007918 */ /* 0x016fe20000000000 */
.L_x_4:
[----:B------:R-:W1:Y:S01]  /*07d0*/  LDC R2, c[0x0][0x65c] ;  /* 0x00019700ff027b82 */ /* 0x000e620000000800 */
[----:B------:R-:W-:Y:S02]  /*07e0*/  IMAD.U32 R10, RZ, RZ, UR8 ;  /* 0x00000008ff0a7e24 */ /* 0x000fe4000f8e00ff */
[----:B------:R-:W-:Y:S01]  /*07f0*/  IMAD.MOV.U32 R11, RZ, RZ, RZ ;  /* 0x000000ffff0b7224 */ /* 0x000fe200078e00ff */
[----:B-1----:R-:W-:-:S04]  /*0800*/  ISETP.NE.AND P1, PT, R2, 0x1, PT ;  /* 0x000000010200780c */ /* 0x002fc80003f25270 */
[----:B------:R-:W-:-:S09]  /*0810*/  P2R R5, PR, RZ, 0x2 ;  /* 0x00000002ff057803 */ /* 0x000fd20000000000 */
[----:B------:R-:W1:Y:S01]  /*0820*/  @P1 LDC R17, c[0x0][0x10] ;  /* 0x00000400ff111b82 */ /* 0x000e620000000800 */
[----:B------:R-:W-:Y:S02]  /*0830*/  @P1 IMAD.MOV.U32 R5, RZ, RZ, RZ ;  /* 0x000000ffff051224 */ /* 0x000fe400078e00ff */
[----:B------:R-:W-:-:S05]  /*0840*/  @P1 IMAD.MOV.U32 R15, RZ, RZ, RZ ;  /* 0x000000ffff0f1224 */ /* 0x000fca00078e00ff */
[----:B------:R-:W2:Y:S01]  /*0850*/  @!P1 LDC R13, c[0x0][0xc] ;  /* 0x00000300ff0d9b82 */ /* 0x000ea20000000800 */
[----:B0-----:R-:W-:Y:S01]  /*0860*/  ULDC UR4, c[0x0][0xc] ;  /* 0x0000030000047ab9 */ /* 0x001fe20000000800 */
[----:B------:R-:W-:Y:S01]  /*0870*/  ULDC UR5, c[0x0][0x10] ;  /* 0x0000040000057ab9 */ /* 0x000fe20000000800 */
[----:B------:R-:W-:Y:S01]  /*0880*/  ULDC UR6, c[0x0][0x14] ;  /* 0x0000050000067ab9 */ /* 0x000fe20000000800 */
[----:B------:R-:W-:-:S04]  /*0890*/  UIMAD.WIDE.U32 UR4, UR4, UR5, URZ ;  /* 0x00000005040472a5 */ /* 0x000fc8000f8e003f */
[----:B------:R-:W-:Y:S02]  /*08a0*/  UIMAD.WIDE.U32 UR36, UR4, UR6, URZ ;  /* 0x00000006042472a5 */ /* 0x000fe4000f8e003f */
[----:B------:R-:W-:-:S04]  /*08b0*/  UIMAD UR42, UR5, UR6, URZ ;  /* 0x00000006052a72a4 */ /* 0x000fc8000f8e023f */
[----:B------:R-:W-:Y:S01]  /*08c0*/  UIADD3 UR42, UR37, UR42, URZ ;  /* 0x0000002a252a7290 */ /* 0x000fe2000fffe03f */
[----:B-1----:R-:W-:-:S04]  /*08d0*/  @P1 IMAD.WIDE.U32 R16, R17, UR8, R4 ;  /* 0x0000000811101c25 */ /* 0x002fc8000f8e0004 */
[----:B------:R-:W-:Y:S02]  /*08e0*/  @P1 IMAD.IADD R17, R17, 0x1, R15 ;  /* 0x0000000111111824 */ /* 0x000fe400078e020f */
[----:B--2---:R-:W-:-:S04]  /*08f0*/  @!P1 IMAD.WIDE.U32 R10, R4, R13, R10 ;  /* 0x0000000d040a9225 */ /* 0x004fc800078e000a */
[----:B------:R-:W-:Y:S02]  /*0900*/  @!P1 IMAD.MOV.U32 R16, RZ, RZ, R10 ;  /* 0x000000ffff109224 */ /* 0x000fe400078e000a */
[----:B------:R-:W-:Y:S01]  /*0910*/  @!P1 IMAD.MOV.U32 R17, RZ, RZ, R11 ;  /* 0x000000ffff119224 */ /* 0x000fe200078e000b */
[----:B------:R-:W-:Y:S06]  /*0920*/  @!P2 BRA `(.L_x_5) ;  /* 0x00000000000ca947 */ /* 0x000fec0003800000 */
[----:B------:R-:W-:Y:S01]  /*0930*/  UCGABAR_WAIT ;  /* 0x0000000000007dc7 */ /* 0x000fe20008000000 */
[----:B------:R-:W-:Y:S01]  /*0940*/  CCTL.IVALL ;  /* 0x00000000ff00798f */ /* 0x000fe20002000000 */
[----:B------:R-:W-:Y:S05]  /*0950*/  BRA `(.L_x_6) ;  /* 0x0000000000047947 */ /* 0x000fea0003800000 */
.L_x_5:
[----:B------:R-:W-:Y:S06]  /*0960*/  BAR.SYNC.DEFER_BLOCKING 0x0 ;  /* 0x0000000000007b1d */ /* 0x000fec0000010000 */
.L_x_6:
[----:B------:R-:W-:Y:S05]  /*0970*/  @!P3 BRA `(.L_x_7) ;  /* 0x0000005c0094b947 */ /* 0x000fea0003800000 */
[----:B------:R-:W-:-:S13]  /*0980*/  ISETP.GT.U32.AND P0, PT, R8, 0x1, PT ;  /* 0x000000010800780c */ /* 0x000fda0003f04070 */
[----:B------:R-:W-:Y:S05]  /*0990*/  @P0 EXIT ;  /* 0x000000000000094d */ /* 0x000fea0003800000 */
[----:B------:R-:W-:Y:S01]  /*09a0*/  ULDC.64 UR4, c[0x0][0x650] ;  /* 0x0001940000047ab9 */ /* 0x000fe20000000a00 */
[----:B------:R-:W-:Y:S01]  /*09b0*/  PRMT R3, RZ, 0x7610, R3 ;  /* 0x00007610ff037816 */ /* 0x000fe20000000003 */
[----:B------:R-:W-:Y:S01]  /*09c0*/  IMAD.MOV.U32 R103, RZ, RZ, -0x1 ;  /* 0xffffffffff677424 */ /* 0x000fe200078e00ff */
[----:B------:R-:W-:Y:S01]  /*09d0*/  ISETP.GE.U32.AND P0, PT, R16, UR4, PT ;  /* 0x0000000410007c0c */ /* 0x000fe2000bf06070 */
[----:B------:R-:W-:Y:S02]  /*09e0*/  IMAD.MOV.U32 R100, RZ, RZ, -0x1 ;  /* 0xffffffffff647424 */ /* 0x000fe400078e00ff */
[----:B------:R-:W-:Y:S01]  /*09f0*/  IMAD.MOV.U32 R101, RZ, RZ, -0x1 ;  /* 0xffffffffff657424 */ /* 0x000fe200078e00ff */
[----:B------:R-:W-:-:S13]  /*0a00*/  ISETP.GE.U32.AND.EX P0, PT, R17, UR5, PT, P0 ;  /* 0x0000000511007c0c */ /* 0x000fda000bf06100 */
[----:B------:R-:W-:Y:S05]  /*0a10*/  @P0 BRA `(.L_x_8) ;  /* 0x0000000400280947 */ /* 0x000fea0003800000 */
[----:B------:R-:W0:Y:S01]  /*0a20*/  LDC.64 R24, c[0x0][0x628] ;  /* 0x00018a00ff187b82 */ /* 0x000e220000000a00 */
[----:B------:R-:W-:Y:S02]  /*0a30*/  IMAD.MOV.U32 R10, RZ, RZ, R16 ;  /* 0x000000ffff0a7224 */ /* 0x000fe400078e0010 */
[----:B------:R-:W-:-:S05]  /*0a40*/  IMAD.MOV.U32 R11, RZ, RZ, R17 ;  /* 0x000000ffff0b7224 */ /* 0x000fca00078e0011 */
[----:B------:R-:W1:Y:S08]  /*0a50*/  LDC R8, c[0x0][0x630] ;  /* 0x00018c00ff087b82 */ /* 0x000e700000000800 */
[----:B------:R-:W2:Y:S01]  /*0a60*/  LDC.64 R26, c[0x0][0x620] ;  /* 0x00018800ff1a7b82 */ /* 0x000ea20000000a00 */
[----:B0-----:R-:W-:-:S04]  /*0a70*/  ISETP.NE.U32.AND P0, PT, R24, RZ, PT ;  /* 0x000000ff1800720c */ /* 0x001fc80003f05070 */
[----:B------:R-:W-:-:S13]  /*0a80*/  ISETP.NE.AND.EX P0, PT, R25, RZ, PT, P0 ;  /* 0x000000ff1900720c */ /* 0x000fda0003f05300 */
[----:B-12---:R-:W-:Y:S05]  /*0a90*/  @!P0 BRA `(.L_x_9) ;  /* 0x0000000000288947 */ /* 0x006fea0003800000 */
[----:B------:R-:W0:Y:S02]  /*0aa0*/  LDC R3, c[0x0][0x634] ;  /* 0x00018d00ff037b82 */ /* 0x000e240000000800 */
[----:B0-----:R-:W-:-:S05]  /*0ab0*/  IADD3 R3, P0, R16, R3, RZ ;  /* 0x0000000310037210 */ /* 0x001fca0007f1e0ff */
[----:B------:R-:W-:-:S04]  /*0ac0*/  IMAD.X R21, RZ, RZ, R17, P0 ;  /* 0x000000ffff157224 */ /* 0x000fc800000e0611 */
[----:B------:R-:W-:-:S04]  /*0ad0*/  IMAD.WIDE.U32 R10, R21, R24, RZ ;  /* 0x00000018150a7225 */ /* 0x000fc800078e00ff */
[----:B------:R-:W-:-:S04]  /*0ae0*/  IMAD.WIDE.U32 R12, P0, R3, R25, R10 ;  /* 0x00000019030c7225 */ /* 0x000fc8000780000a */
[----:B------:R-:W-:-:S04]  /*0af0*/  IMAD.WIDE.U32 R10, R3, R24, RZ ;  /* 0x00000018030a7225 */ /* 0x000fc800078e00ff */
[----:B------:R-:W-:Y:S01]  /*0b00*/  IMAD.X R15, RZ, RZ, RZ, P0 ;  /* 0x000000ffff0f7224 */ /* 0x000fe200000e06ff */
[----:B------:R-:W-:Y:S01]  /*0b10*/  IADD3 RZ, P0, R11, R12, RZ ;  /* 0x0000000c0bff7210 */ /* 0x000fe20007f1e0ff */
[----:B------:R-:W-:-:S04]  /*0b20*/  IMAD.MOV.U32 R14, RZ, RZ, R13 ;  /* 0x000000ffff0e7224 */ /* 0x000fc800078e000d */
[----:B------:R-:W-:-:S08]  /*0b30*/  IMAD.WIDE.U32.X R10, R21, R25, R14, P0 ;  /* 0x00000019150a7225 */ /* 0x000fd000000e040e */
.L_x_9:
[----:B------:R-:W0:Y:S01]  /*0b40*/  LDC.64 R30, c[0x0][0x640] ;  /* 0x00019000ff1e7b82 */ /* 0x000e220000000a00 */
[-CC-:B------:R-:W-:Y:S02]  /*0b50*/  SHF.R.U64 R101, R10, R8.reuse, R11.reuse ;  /* 0x000000080a657219 */ /* 0x180fe4000000120b */
[----:B------:R-:W-:Y:S02]  /*0b60*/  SHF.R.U32.HI R3, RZ, R8, R11 ;  /* 0x00000008ff037219 */ /* 0x000fe4000001160b */
[----:B------:R-:W-:-:S03]  /*0b70*/  IADD3 R5, P0, RZ, -R101, RZ ;  /* 0x80000065ff057210 */ /* 0x000fc60007f1e0ff */
[----:B------:R-:W1:Y:S02]  /*0b80*/  LDC R12, c[0x0][0x618] ;  /* 0x00018600ff0c7b82 */ /* 0x000e640000000800 */
[----:B------:R-:W-:Y:S02]  /*0b90*/  IMAD.X R3, RZ, RZ, ~R3, P0 ;  /* 0x000000ffff037224 */ /* 0x000fe400000e0e03 */
[----:B------:R-:W-:-:S04]  /*0ba0*/  IMAD.WIDE.U32 R10, R5, R26, R16 ;  /* 0x0000001a050a7225 */ /* 0x000fc800078e0010 */
[----:B------:R-:W2:Y:S01]  /*0bb0*/  LDC R20, c[0x0][0x608] ;  /* 0x00018200ff147b82 */ /* 0x000ea20000000800 */
[----:B------:R-:W-:Y:S02]  /*0bc0*/  IMAD R8, R3, R26, RZ ;  /* 0x0000001a03087224 */ /* 0x000fe400078e02ff */
[----:B------:R-:W-:Y:S02]  /*0bd0*/  IMAD.MOV.U32 R3, RZ, RZ, -0x1 ;  /* 0xffffffffff037424 */ /* 0x000fe400078e00ff */
[----:B------:R-:W-:Y:S02]  /*0be0*/  IMAD R5, R5, R27, R8 ;  /* 0x0000001b05057224 */ /* 0x000fe400078e0208 */
[----:B------:R-:W-:Y:S01]  /*0bf0*/  IMAD R26, R9, R23, R4 ;  /* 0x00000017091a7224 */ /* 0x000fe200078e0204 */
[----:B------:R-:W3:Y:S01]  /*0c00*/  LDC R28, c[0x0][0x658] ;  /* 0x00019600ff1c7b82 */ /* 0x000ee20000000800 */
[----:B------:R-:W-:Y:S01]  /*0c10*/  IMAD.IADD R5, R11, 0x1, R5 ;  /* 0x000000010b057824 */ /* 0x000fe200078e0205 */
[----:B0-----:R-:W-:Y:S01]  /*0c20*/  ISETP.NE.U32.AND P0, PT, R30, RZ, PT ;  /* 0x000000ff1e00720c */ /* 0x001fe20003f05070 */
[----:B------:R-:W-:-:S03]  /*0c30*/  IMAD.MOV.U32 R23, RZ, RZ, 0x1 ;  /* 0x00000001ff177424 */ /* 0x000fc600078e00ff */
[----:B------:R-:W-:Y:S02]  /*0c40*/  ISETP.NE.AND.EX P0, PT, R31, RZ, PT, P0 ;  /* 0x000000ff1f00720c */ /* 0x000fe40003f05300 */
[----:B------:R-:W0:Y:S01]  /*0c50*/  LDC R24, c[0x0][0x600] ;  /* 0x00018000ff187b82 */ /* 0x000e220000000800 */
[-CC-:B-1----:R-:W-:Y:S02]  /*0c60*/  SHF.R.U64 R14, R10, R12.reuse, R5.reuse ;  /* 0x0000000c0a0e7219 */ /* 0x182fe40000001205 */
[----:B------:R-:W-:-:S05]  /*0c70*/  SHF.R.U32.HI R5, RZ, R12, R5 ;  /* 0x0000000cff057219 */ /* 0x000fca0000011605 */
[----:B------:R-:W1:Y:S01]  /*0c80*/  LDC R15, c[0x0][0x648] ;  /* 0x00019200ff0f7b82 */ /* 0x000e620000000800 */
[-CC-:B--2---:R-:W-:Y:S02]  /*0c90*/  SHF.R.U64 R27, R14, R20.reuse, R5.reuse ;  /* 0x000000140e1b7219 */ /* 0x184fe40000001205 */
[----:B------:R-:W-:-:S05]  /*0ca0*/  SHF.R.U32.HI R5, RZ, R20, R5 ;  /* 0x00000014ff057219 */ /* 0x000fca0000011605 */
[----:B------:R-:W2:Y:S01]  /*0cb0*/  LDC R21, c[0x0][0x638] ;  /* 0x00018e00ff157b82 */ /* 0x000ea20000000800 */
[-CC-:B---3--:R-:W-:Y:S02]  /*0cc0*/  SHF.R.U64 R20, R27, R28.reuse, R5.reuse ;  /* 0x0000001c1b147219 */ /* 0x188fe40000001205 */
[-C--:B------:R-:W-:Y:S02]  /*0cd0*/  SHF.L.U32 R3, R3, R28.reuse, RZ ;  /* 0x0000001c03037219 */ /* 0x080fe400000006ff */
[----:B------:R-:W-:Y:S01]  /*0ce0*/  SHF.R.U32.HI R5, RZ, R28, R5 ;  /* 0x0000001cff057219 */ /* 0x000fe20000011605 */
[----:B------:R-:W-:Y:S01]  /*0cf0*/  IMAD.MOV.U32 R4, RZ, RZ, R20 ;  /* 0x000000ffff047224 */ /* 0x000fe200078e0014 */
[----:B------:R-:W-:Y:S01]  /*0d00*/  LOP3.LUT R12, RZ, R3, RZ, 0x33, !PT ;  /* 0x00000003ff0c7212 */ /* 0x000fe200078e33ff */
[----:B------:R-:W3:Y:S01]  /*0d10*/  LDC R25, c[0x0][0x610] ;  /* 0x00018400ff197b82 */ /* 0x000ee20000000800 */
[----:B------:R-:W-:Y:S05]  /*0d20*/  @!P0 BRA `(.L_x_10) ;  /* 0x0000000000288947 */ /* 0x000fea0003800000 */
[----:B------:R-:W4:Y:S02]  /*0d30*/  LDC R3, c[0x0][0x64c] ;  /* 0x00019300ff037b82 */ /* 0x000f240000000800 */
[----:B----4-:R-:W-:-:S05]  /*0d40*/  IADD3 R3, P0, R20, R3, RZ ;  /* 0x0000000314037210 */ /* 0x010fca0007f1e0ff */
        /* <DEDUP_REMOVED lines=8> */
.L_x_10:
[----:B-1----:R-:W-:Y:S01]  /*0dd0*/  SHF.R.U64 R4, R4, R15, R5 ;  /* 0x0000000f04047219 */ /* 0x002fe20000001205 */
[----:B0-----:R-:W-:Y:S01]  /*0de0*/  VIADD R5, R24, 0xffffffff ;  /* 0xffffffff18057836 */ /* 0x001fe20000000000 */
[----:B------:R-:W-:Y:S02]  /*0df0*/  SHF.L.U32 R3, R23, R28, RZ ;  /* 0x0000001c17037219 */ /* 0x000fe400000006ff */
[----:B------:R-:W-:Y:S01]  /*0e00*/  LOP3.LUT R12, R27, R12, RZ, 0xc0, !PT ;  /* 0x0000000c1b0c7212 */ /* 0x000fe200078ec0ff */
[----:B------:R-:W-:Y:S01]  /*0e10*/  IMAD.MOV R8, RZ, RZ, -R4 ;  /* 0x000000ffff087224 */ /* 0x000fe200078e0a04 */
[----:B------:R-:W-:-:S03]  /*0e20*/  SEL R7, R7, R26, !P1 ;  /* 0x0000001a07077207 */ /* 0x000fc60004800000 */
[----:B------:R-:W-:Y:S01]  /*0e30*/  IMAD R12, R3, R4, R12 ;  /* 0x00000004030c7224 */ /* 0x000fe200078e020c */
[----:B------:R-:W-:Y:S01]  /*0e40*/  LOP3.LUT R4, R14, R5, RZ, 0xc0, !PT ;  /* 0x000000050e047212 */ /* 0x000fe200078ec0ff */
[----:B--2---:R-:W-:Y:S02]  /*0e50*/  IMAD R3, R8, R21, R20 ;  /* 0x0000001508037224 */ /* 0x004fe400078e0214 */
[----:B---3--:R-:W-:Y:S02]  /*0e60*/  IMAD R7, R12, R25, R7 ;  /* 0x000000190c077224 */ /* 0x008fe400078e0207 */
[----:B------:R-:W-:Y:S02]  /*0e70*/  IMAD.MOV.U32 R5, RZ, RZ, 0x1 ;  /* 0x00000001ff057424 */ /* 0x000fe400078e00ff */
[----:B------:R-:W-:-:S03]  /*0e80*/  IMAD R4, R3, R24, R4 ;  /* 0x0000001803047224 */ /* 0x000fc600078e0204 */
[----:B------:R-:W-:Y:S02]  /*0e90*/  PRMT R3, R5, 0x7610, R3 ;  /* 0x0000761005037816 */ /* 0x000fe40000000003 */
[----:B------:R-:W-:Y:S02]  /*0ea0*/  SEL R100, R4, R7, !P1 ;  /* 0x0000000704647207 */ /* 0x000fe40004800000 */
[----:B------:R-:W-:-:S07]  /*0eb0*/  SEL R103, R7, R4, !P1 ;  /* 0x0000000407677207 */ /* 0x000fce0004800000 */
.L_x_8:
[----:B------:R-:W-:-:S08]  /*0ec0*/  NOP ;  /* 0x0000000000007918 */ /* 0x000fd00000000000 */
[----:B------:R-:W0:Y:S02]  /*0ed0*/  USETMAXREG.TRY_ALLOC.CTAPOOL UP0, 0xe8 ;  /* 0x000000e8000079c8 */ /* 0x000e240008000600 */
[----:B0-----:R-:W-:-:S13]  /*0ee0*/  PLOP3.LUT P0, PT, PT, PT, UP0, 0x80, 0x0 ;  /* 0x000000000000781c */ /* 0x001fda0003f0f008 */
[----:B------:R-:W-:Y:S05]  /*0ef0*/  @!P0 BRA `(.L_x_8) ;  /* 0xfffffffc00f08947 */ /* 0x000fea000383ffff */
[----:B------:R-:W-:Y:S01]  /*0f00*/  ULDC.64 UR4, c[0x0][0x598] ;  /* 0x0001660000047ab9 */ /* 0x000fe20000000a00 */
[----:B------:R-:W-:Y:S01]  /*0f10*/  ULDC.64 UR38, c[0x0][0x208] ;  /* 0x0000820000267ab9 */ /* 0x000fe20000000a00 */
[----:B------:R-:W-:-:S04]  /*0f20*/  ISETP.NE.U32.AND P0, PT, RZ, UR4, PT ;  /* 0x00000004ff007c0c */ /* 0x000fc8000bf05070 */
[----:B------:R-:W-:-:S13]  /*0f30*/  ISETP.NE.AND.EX P0, PT, RZ, UR5, PT, P0 ;  /* 0x00000005ff007c0c */ /* 0x000fda000bf05300 */
[----:B------:R-:W-:Y:S05]  /*0f40*/  @!P0 BRA `(.L_x_11) ;  /* 0x00000000001c8947 */ /* 0x000fea0003800000 */
[----:B------:R-:W0:Y:S02]  /*0f50*/  LDC.64 R4, c[0x0][0x598] ;  /* 0x00016600ff047b82 */ /* 0x000e240000000a00 */
[----:B0-----:R-:W2:Y:S02]  /*0f60*/  LDG.E.64 R4, desc[UR38][R4.64] ;  /* 0x0000002604047981 */ /* 0x001ea4000c1e1b00 */
[----:B--2---:R-:W-:-:S04]  /*0f70*/  ISETP.NE.U32.AND P0, PT, R4, RZ, PT ;  /* 0x000000ff0400720c */ /* 0x004fc80003f05070 */
[----:B------:R-:W-:-:S13]  /*0f80*/  ISETP.NE.AND.EX P0, PT, R5, RZ, PT, P0 ;  /* 0x000000ff0500720c */ /* 0x000fda0003f05300 */
[----:B------:R-:W-:Y:S05]  /*0f90*/  @!P0 BRA `(.L_x_11) ;  /* 0x0000000000088947 */ /* 0x000fea0003800000 */
[----:B------:R0:W5:Y:S01]  /*0fa0*/  LD.E R23, desc[UR38][R4.64] ;  /* 0x0000002604177980 */ /* 0x000162000c101900 */
[----:B------:R-:W-:Y:S05]  /*0fb0*/  BRA `(.L_x_12) ;  /* 0x0000000000247947 */ /* 0x000fea0003800000 */
.L_x_11:
[----:B------:R-:W-:Y:S02]  /*0fc0*/  ULDC.64 UR4, c[0x0][0x588] ;  /* 0x0001620000047ab9 */ /* 0x000fe40000000a00 */
[----:B------:R-:W-:-:S04]  /*0fd0*/  ISETP.NE.U32.AND P0, PT, RZ, UR4, PT ;  /* 0x00000004ff007c0c */ /* 0x000fc8000bf05070 */
[----:B------:R-:W-:-:S13]  /*0fe0*/  ISETP.NE.AND.EX P0, PT, RZ, UR5, PT, P0 ;  /* 0x00000005ff007c0c */ /* 0x000fda000bf05300 */
[----:B------:R-:W-:Y:S05]  /*0ff0*/  @!P0 BRA `(.L_x_13) ;  /* 0x00000000000c8947 */ /* 0x000fea0003800000 */
[----:B------:R-:W0:Y:S02]  /*1000*/  LDC.64 R4, c[0x0][0x588] ;  /* 0x00016200ff047b82 */ /* 0x000e240000000a00 */
[----:B0-----:R1:W5:Y:S01]  /*1010*/  LDG.E R23, desc[UR38][R4.64] ;  /* 0x0000002604177981 */ /* 0x001362000c1e1900 */
[----:B------:R-:W-:Y:S05]  /*1020*/  BRA `(.L_x_12) ;  /* 0x0000000000087947 */ /* 0x000fea0003800000 */
.L_x_13:
[----:B------:R-:W-:Y:S02]  /*1030*/  ULDC UR4, c[0x0][0x580] ;  /* 0x0001600000047ab9 */ /* 0x000fe40000000800 */
[----:B------:R-:W-:-:S07]  /*1040*/  IMAD.U32 R23, RZ, RZ, UR4 ;  /* 0x00000004ff177e24 */ /* 0x000fce000f8e00ff */
.L_x_12:
[----:B------:R-:W-:Y:S02]  /*1050*/  ULDC.64 UR4, c[0x0][0x5a0] ;  /* 0x0001680000047ab9 */ /* 0x000fe40000000a00 */
[----:B------:R-:W-:-:S04]  /*1060*/  ISETP.NE.U32.AND P0, PT, RZ, UR4, PT ;  /* 0x00000004ff007c0c */ /* 0x000fc8000bf05070 */
[----:B------:R-:W-:-:S13]  /*1070*/  ISETP.NE.AND.EX P0, PT, RZ, UR5, PT, P0 ;  /* 0x00000005ff007c0c */ /* 0x000fda000bf05300 */
[----:B------:R-:W-:Y:S05]  /*1080*/  @!P0 BRA `(.L_x_14) ;  /* 0x00000000001c8947 */ /* 0x000fea0003800000 */
[----:B01----:R-:W0:Y:S02]  /*1090*/  LDC.64 R4, c[0x0][0x5a0] ;  /* 0x00016800ff047b82 */ /* 0x003e240000000a00 */
[----:B0-----:R-:W2:Y:S02]  /*10a0*/  LDG.E.64 R4, desc[UR38][R4.64] ;  /* 0x0000002604047981 */ /* 0x001ea4000c1e1b00 */
[----:B--2---:R-:W-:-:S04]  /*10b0*/  ISETP.NE.U32.AND P0, PT, R4, RZ, PT ;  /* 0x000000ff0400720c */ /* 0x004fc80003f05070 */
[----:B------:R-:W-:-:S13]  /*10c0*/  ISETP.NE.AND.EX P0, PT, R5, RZ, PT, P0 ;  /* 0x000000ff0500720c */ /* 0x000fda0003f05300 */
[----:B------:R-:W-:Y:S05]  /*10d0*/  @!P0 BRA `(.L_x_14) ;  /* 0x0000000000088947 */ /* 0x000fea0003800000 */
[----:B------:R0:W5:Y:S01]  /*10e0*/  LD.E R90, desc[UR38][R4.64] ;  /* 0x00000026045a7980 */ /* 0x000162000c101900 */
[----:B------:R-:W-:Y:S05]  /*10f0*/  BRA `(.L_x_15) ;  /* 0x0000000000247947 */ /* 0x000fea0003800000 */
.L_x_14:
[----:B------:R-:W-:Y:S02]  /*1100*/  ULDC.64 UR4, c[0x0][0x590] ;  /* 0x0001640000047ab9 */ /* 0x000fe40000000a00 */
[----:B------:R-:W-:-:S04]  /*1110*/  ISETP.NE.U32.AND P0, PT, RZ, UR4, PT ;  /* 0x00000004ff007c0c */ /* 0x000fc8000bf05070 */
[----:B------:R-:W-:-:S13]  /*1120*/  ISETP.NE.AND.EX P0, PT, RZ, UR5, PT, P0 ;  /* 0x00000005ff007c0c */ /* 0x000fda000bf05300 */
[----:B------:R-:W-:Y:S05]  /*1130*/  @!P0 BRA `(.L_x_16) ;  /* 0x00000000000c8947 */ /* 0x000fea0003800000 */
[----:B------:R-:W2:Y:S02]  /*1140*/  LDC.64 R90, c[0x0][0x590] ;  /* 0x00016400ff5a7b82 */ /* 0x000ea40000000a00 */
[----:B--2---:R2:W5:Y:S01]  /*1150*/  LDG.E R90, desc[UR38][R90.64] ;  /* 0x000000265a5a7981 */ /* 0x004562000c1e1900 */
[----:B------:R-:W-:Y:S05]  /*1160*/  BRA `(.L_x_15) ;  /* 0x0000000000087947 */ /* 0x000fea0003800000 */
.L_x_16:
[----:B------:R-:W-:Y:S02]  /*1170*/  ULDC UR4, c[0x0][0x584] ;  /* 0x0001610000047ab9 */ /* 0x000fe40000000800 */
[----:B------:R-:W-:-:S07]  /*1180*/  IMAD.U32 R90, RZ, RZ, UR4 ;  /* 0x00000004ff5a7e24 */ /* 0x000fce000f8e00ff */
.L_x_15:
[----:B------:R-:W-:-:S13]  /*1190*/  LOP3.LUT P0, RZ, R3, 0xff, RZ, 0xc0, !PT ;  /* 0x000000ff03ff7812 */ /* 0x000fda000780c0ff */
[----:B------:R-:W-:Y:S05]  /*11a0*/  @!P0 EXIT ;  /* 0x000000000000894d */ /* 0x000fea0003800000 */
[----:B------:R-:W3:Y:S01]  /*11b0*/  LDC R93, c[0x0][0x658] ;  /* 0x00019600ff5d7b82 */ /* 0x000ee20000000800 */
[----:B------:R-:W-:Y:S01]  /*11c0*/  LOP3.LUT R6, R6, 0x1, RZ, 0xc0, !PT ;  /* 0x0000000106067812 */ /* 0x000fe200078ec0ff */
[----:B------:R-:W-:Y:S01]  /*11d0*/  ULDC.64 UR6, c[0x0][0x288] ;  /* 0x0000a20000067ab9 */ /* 0x000fe20000000a00 */
[----:B------:R-:W-:Y:S01]  /*11e0*/  SHF.R.U32.HI R3, RZ, 0x2, R95 ;  /* 0x00000002ff037819 */ /* 0x000fe2000001165f */
[----:B------:R-:W-:Y:S01]  /*11f0*/  UIADD3 UR4, UR7, 0x3f, URZ ;  /* 0x0000003f07047890 */ /* 0x000fe2000fffe03f */
[----:B------:R-:W-:Y:S01]  /*1200*/  SHF.R.U32.HI R0, RZ, 0x1, R0 ;  /* 0x00000001ff007819 */ /* 0x000fe20000011600 */
[----:B------:R-:W-:Y:S01]  /*1210*/  IMAD.SHL.U32 R88, R6, 0x40, RZ ;  /* 0x0000004006587824 */ /* 0x000fe200078e00ff */
[----:B------:R-:W-:Y:S01]  /*1220*/  LOP3.LUT R3, R3, 0x7, RZ, 0xc0, !PT ;  /* 0x0000000703037812 */ /* 0x000fe200078ec0ff */
[----:B01----:R-:W0:Y:S01]  /*1230*/  LDC.64 R4, c[0x0][0x5c8] ;  /* 0x00017200ff047b82 */ /* 0x003e220000000a00 */
[----:B------:R-:W-:Y:S01]  /*1240*/  USHF.R.S32.HI UR5, URZ, 0x1f, UR4 ;  /* 0x0000001f3f057899 */ /* 0x000fe20008011404 */
[----:B------:R-:W-:Y:S01]  /*1250*/  LOP3.LUT R0, R0, 0x30, RZ, 0xc0, !PT ;  /* 0x0000003000007812 */ /* 0x000fe200078ec0ff */
[----:B------:R-:W-:Y:S01]  /*1260*/  IMAD.MOV.U32 R8, RZ, RZ, 0x1 ;  /* 0x00000001ff087424 */ /* 0x000fe200078e00ff */
[--C-:B------:R-:W-:Y:S01]  /*1270*/  LOP3.LUT R88, R88, 0x40, R3.reuse, 0xe2, !PT ;  /* 0x0000004058587812 */ /* 0x100fe200078ee203 */
[----:B------:R-:W-:Y:S01]  /*1280*/  ULEA.HI UR5, UR5, UR4, URZ, 0x6 ;  /* 0x0000000405057291 */ /* 0x000fe2000f8f303f */
[-C--:B------:R-:W-:Y:S01]  /*1290*/  IADD3 R3, RZ, -R0.reuse, -R3 ;  /* 0x80000000ff037210 */ /* 0x080fe20007ffe803 */
[----:B------:R-:W-:Y:S01]  /*12a0*/  IMAD.U32 R7, RZ, RZ, UR6 ;  /* 0x00000006ff077e24 */ /* 0x000fe2000f8e00ff */
[----:B------:R-:W1:Y:S01]  /*12b0*/  LDC R97, c[0x0][0x600] ;  /* 0x00018000ff617b82 */ /* 0x000e620000000800 */
[----:B------:R-:W-:Y:S01]  /*12c0*/  LOP3.LUT R88, R88, R0, RZ, 0xfc, !PT ;  /* 0x0000000058587212 */ /* 0x000fe200078efcff */
[----:B------:R-:W-:Y:S01]  /*12d0*/  IMAD.MOV.U32 R0, RZ, RZ, -0x1 ;  /* 0xffffffffff007424 */ /* 0x000fe200078e00ff */
[----:B------:R-:W-:Y:S01]  /*12e0*/  USHF.R.S32.HI UR43, URZ, 0x6, UR5 ;  /* 0x000000063f2b7899 */ /* 0x000fe20008011405 */
[C---:B------:R-:W-:Y:S01]  /*12f0*/  LOP3.LUT R94, R95.reuse, 0x3, RZ, 0xc0, !PT ;  /* 0x000000035f5e7812 */ /* 0x040fe200078ec0ff */
[----:B------:R-:W-:Y:S01]  /*1300*/  IMAD R3, R6, -0x40, R3 ;  /* 0xffffffc006037824 */ /* 0x000fe200078e0203 */
[C---:B------:R-:W-:Y:S01]  /*1310*/  LOP3.LUT R96, R95.reuse, 0x80, RZ, 0xc0, !PT ;  /* 0x000000805f607812 */ /* 0x040fe200078ec0ff */
[----:B------:R-:W-:Y:S01]  /*1320*/  UISETP.LT.AND UP0, UPT, UR43, 0x1, UPT ;  /* 0x000000012b00788c */ /* 0x000fe2000bf01270 */
[-C--:B---3--:R-:W-:Y:S01]  /*1330*/  SHF.L.U32 R0, R0, R93.reuse, RZ ;  /* 0x0000005d00007219 */ /* 0x088fe200000006ff */
[----:B------:R-:W-:Y:S01]  /*1340*/  ULDC UR4, c[0x0][0x284] ;  /* 0x0000a10000047ab9 */ /* 0x000fe20000000800 */
[----:B------:R-:W-:Y:S01]  /*1350*/  IMAD R94, R94, -0x2, R7 ;  /* 0xfffffffe5e5e7824 */ /* 0x000fe200078e0207 */
[----:B------:R-:W-:Y:S01]  /*1360*/  USEL UR44, UR43, 0x1, UP0 ;  /* 0x000000012b2c7887 */ /* 0x000fe20008000000 */
[----:B------:R-:W-:Y:S01]  /*1370*/  SHF.L.U32 R93, R8, R93, RZ ;  /* 0x0000005d085d7219 */ /* 0x000fe200000006ff */
[----:B------:R-:W-:Y:S01]  /*1380*/  IMAD.SHL.U32 R95, R95, 0x2, RZ ;  /* 0x000000025f5f7824 */ /* 0x000fe200078e00ff */
[----:B------:R-:W-:Y:S01]  /*1390*/  LOP3.LUT R102, R18, 0x1, RZ, 0xfc, !PT ;  /* 0x0000000112667812 */ /* 0x000fe200078efcff */
[----:B------:R-:W-:Y:S01]  /*13a0*/  VIADD R99, R3, UR4 ;  /* 0x0000000403637c36 */ /* 0x000fe20008000000 */
[C---:B0-----:R-:W-:Y:S01]  /*13b0*/  SHF.L.U64.HI R92, R4.reuse, 0x3, R5 ;  /* 0x00000003045c7819 */ /* 0x041fe20000010205 */
[----:B--2---:R-:W-:Y:S01]  /*13c0*/  IMAD.SHL.U32 R91, R4, 0x8, RZ ;  /* 0x00000008045b7824 */ /* 0x004fe200078e00ff */
[----:B------:R-:W-:Y:S01]  /*13d0*/  SHF.R.U32.HI R96, RZ, 0x7, R96 ;  /* 0x00000007ff607819 */ /* 0x000fe20000011660 */
[----:B------:R-:W-:Y:S01]  /*13e0*/  IMAD.MOV.U32 R89, RZ, RZ, RZ ;  /* 0x000000ffff597224 */ /* 0x000fe200078e00ff */
[----:B------:R-:W-:Y:S01]  /*13f0*/  LOP3.LUT R98, RZ, R0, RZ, 0x33, !PT ;  /* 0x00000000ff627212 */ /* 0x000fe200078e33ff */
[----:B------:R-:W-:Y:S01]  /*1400*/  UIADD3 UR44, UR43, -UR44, URZ ;  /* 0x8000002c2b2c7290 */ /* 0x000fe2000fffe03f */
[----:B------:R-:W-:Y:S01]  /*1410*/  UMOV UR40, URZ ;  /* 0x0000003f00287c82 */ /* 0x000fe20008000000 */
[----:B-1----:R-:W-:Y:S01]  /*1420*/  VIADD R97, R97, 0xffffffff ;  /* 0xffffffff61617836 */ /* 0x002fe20000000000 */
[----:B------:R-:W-:-:S09]  /*1430*/  UMOV UR41, URZ ;  /* 0x0000003f00297c82 */ /* 0x000fd20008000000 */
.L_x_162:
[----:B0-----:R-:W0:Y:S01]  /*1440*/  SHFL.IDX PT, R0, R96, RZ, 0x1f ;  /* 0x00001fff60007589 */ /* 0x001e2200000e0000 */
[----:B-1----:R-:W1:Y:S01]  /*1450*/  S2UR UR7, SR_CgaCtaId ;  /* 0x00000000000779c3 */ /* 0x002e620000008800 */
[----:B------:R-:W-:Y:S01]  /*1460*/  UMOV UR6, 0x400 ;  /* 0x0000040000067882 */ /* 0x000fe20000000000 */
[----:B0-----:R-:W-:Y:S01]  /*1470*/  R2UR UR4, R0 ;  /* 0x00000000000472ca */ /* 0x001fe200000e0000 */
[----:B-1----:R-:W-:-:S12]  /*1480*/  ULEA UR6, UR7, UR6, 0x18 ;  /* 0x0000000607067291 */ /* 0x002fd8000f8ec03f */
[----:B------:R-:W-:-:S04]  /*1490*/  ULEA.HI UR5, UR4, UR4, URZ, 0x1 ;  /* 0x0000000404057291 */ /* 0x000fc8000f8f083f */
[----:B------:R-:W-:-:S04]  /*14a0*/  ULOP3.LUT UR5, UR5, 0x7fffe, URZ, 0xc0, !UPT ;  /* 0x0007fffe05057892 */ /* 0x000fc8000f8ec03f */
[----:B------:R-:W-:-:S03]  /*14b0*/  UIADD3 UR5, UR4, -UR5, URZ ;  /* 0x8000000504057290 */ /* 0x000fc6000fffe03f */
[----:B------:R-:W-:Y:S01]  /*14c0*/  ULDC UR4, c[0x0][0x28c] ;  /* 0x0000a30000047ab9 */ /* 0x000fe20000000800 */
[----:B------:R-:W-:Y:S01]  /*14d0*/  ULEA UR5, UR5, UR6, 0xd ;  /* 0x0000000605057291 */ /* 0x000fe2000f8e683f */
[----:B------:R-:W-:-:S03]  /*14e0*/  ISETP.LT.AND P0, PT, RZ, UR4, PT ;  /* 0x00000004ff007c0c */ /* 0x000fc6000bf01270 */
[----:B------:R-:W-:-:S04]  /*14f0*/  UIADD3 UR5, UR5, 0x100, URZ ;  /* 0x0000010005057890 */ /* 0x000fc8000fffe03f */
[----:B------:R-:W-:-:S04]  /*1500*/  USHF.R.U32.HI UR5, URZ, 0x4, UR5 ;  /* 0x000000043f057899 */ /* 0x000fc80008011605 */
[----:B------:R-:W-:Y:S02]  /*1510*/  ULOP3.LUT UR45, UR5, 0x3fff, URZ, 0xc0, !UPT ;  /* 0x00003fff052d7892 */ /* 0x000fe4000f8ec03f */
[----:B--2345:R-:W-:Y:S10]  /*1520*/  @P0 BRA `(.L_x_17) ;  /* 0x0000000000400947 */ /* 0x03cff40003800000 */
[----:B------:R-:W-:Y:S01]  /*1530*/  MOV R0, 0x0 ;  /* 0x0000000000007802 */ /* 0x000fe20000000f00 */
[----:B------:R-:W-:Y:S01]  /*1540*/  ULDC.64 UR4, c[0x4][0x68] ;  /* 0x01001a0000047ab9 */ /* 0x000fe20000000a00 */
[----:B------:R-:W-:Y:S01]  /*1550*/  ULDC.64 UR6, c[0x4][0x8] ;  /* 0x0100020000067ab9 */ /* 0x000fe20000000a00 */
[----:B------:R-:W-:Y:S01]  /*1560*/  IMAD.U32 R4, RZ, RZ, UR4 ;  /* 0x00000004ff047e24 */ /* 0x000fe2000f8e00ff */
[----:B------:R0:W1:Y:S01]  /*1570*/  LDC.64 R14, c[0x4][R0] ;  /* 0x01000000000e7b82 */ /* 0x0000620000000a00 */
[----:B------:R-:W-:Y:S01]  /*1580*/  IMAD.U32 R5, RZ, RZ, UR5 ;  /* 0x00000005ff057e24 */ /* 0x000fe2000f8e00ff */
[----:B------:R-:W-:Y:S01]  /*1590*/  ULDC.64 UR4, c[0x4][0x70] ;  /* 0x01001c0000047ab9 */ /* 0x000fe20000000a00 */
[----:B------:R-:W-:Y:S02]  /*15a0*/  IMAD.U32 R10, RZ, RZ, UR6 ;  /* 0x00000006ff0a7e24 */ /* 0x000fe4000f8e00ff */
[----:B------:R-:W-:Y:S02]  /*15b0*/  IMAD.U32 R6, RZ, RZ, UR4 ;  /* 0x00000004ff067e24 */ /* 0x000fe4000f8e00ff */
[----:B------:R-:W-:-:S02]  /*15c0*/  IMAD.U32 R7, RZ, RZ, UR5 ;  /* 0x00000005ff077e24 */ /* 0x000fc4000f8e00ff */
[----:B------:R-:W-:Y:S02]  /*15d0*/  IMAD.U32 R11, RZ, RZ, UR7 ;  /* 0x00000007ff0b7e24 */ /* 0x000fe4000f8e00ff */
[----:B------:R-:W-:Y:S02]  /*15e0*/  IMAD.MOV.U32 R8, RZ, RZ, 0x1e1 ;  /* 0x000001e1ff087424 */ /* 0x000fe400078e00ff */
[----:B------:R-:W-:Y:S02]  /*15f0*/  IMAD.MOV.U32 R12, RZ, RZ, 0x1 ;  /* 0x00000001ff0c7424 */ /* 0x000fe400078e00ff */
[----:B0-----:R-:W-:-:S07]  /*1600*/  IMAD.MOV.U32 R13, RZ, RZ, RZ ;  /* 0x000000ffff0d7224 */ /* 0x001fce00078e00ff */
[----:B------:R-:W-:-:S07]  /*1610*/  LEPC R20, `(.L_x_17) ;  /* 0x000000001014794e */ /* 0x000fce0000000000 */
[----:B-1---5:R-:W-:Y:S05]  /*1620*/  CALL.ABS.NOINC R14 ;  /* 0x000000000e007343 */ /* 0x022fea0003c00000 */
.L_x_17:
[----:B------:R-:W-:-:S13]  /*1630*/  ISETP.NE.AND P0, PT, R102, 0x3, PT ;  /* 0x000000036600780c */ /* 0x000fda0003f05270 */
[----:B------:R-:W-:Y:S05]  /*1640*/  @!P0 BRA `(.L_x_18) ;  /* 0x0000000000048947 */ /* 0x000fea0003800000 */
[----:B------:R-:W-:Y:S01]  /*1650*/  BPT.TRAP 0x1 ;  /* 0x000000040000795c */ /* 0x000fe20000300000 */
.L_x_18:
[----:B------:R-:W0:Y:S01]  /*1660*/  S2UR UR5, SR_CgaCtaId ;  /* 0x00000000000579c3 */ /* 0x000e220000008800 */
[----:B------:R-:W-:Y:S01]  /*1670*/  UMOV UR4, 0x400 ;  /* 0x0000040000047882 */ /* 0x000fe20000000000 */
[----:B------:R-:W-:Y:S02]  /*1680*/  IMAD.U32 R0, RZ, RZ, UR40 ;  /* 0x00000028ff007e24 */ /* 0x000fe4000f8e00ff */
[----:B------:R-:W-:-:S03]  /*1690*/  IMAD.U32 R3, RZ, RZ, UR41 ;  /* 0x00000029ff037e24 */ /* 0x000fc6000f8e00ff */
[----:B------:R-:W-:Y:S01]  /*16a0*/  SHF.L.U32 R0, R0, 0x1f, RZ ;  /* 0x0000001f00007819 */ /* 0x000fe200000006ff */
[----:B0-----:R-:W-:-:S06]  /*16b0*/  ULEA UR4, UR5, UR4, 0x18 ;  /* 0x0000000405047291 */ /* 0x001fcc000f8ec03f */
[----:B------:R-:W-:-:S04]  /*16c0*/  IMAD.U32 R6, RZ, RZ, UR4 ;  /* 0x00000004ff067e24 */ /* 0x000fc8000f8e00ff */
[----:B------:R-:W-:-:S04]  /*16d0*/  IMAD R3, R3, 0x8, R6 ;  /* 0x0000000803037824 */ /* 0x000fc800078e0206 */
[----:B------:R0:W1:Y:S01]  /*16e0*/  SYNCS.PHASECHK.TRANS64.TRYWAIT P1, [R3+URZ], R0 ;  /* 0x00000000030075a7 */ /* 0x000062000802017f */
[----:B------:R-:W-:Y:S05]  /*16f0*/  @!P0 BRA `(.L_x_19) ;  /* 0x0000000000048947 */ /* 0x000fea0003800000 */
[----:B------:R-:W-:Y:S01]  /*1700*/  BPT.TRAP 0x1 ;  /* 0x000000040000795c */ /* 0x000fe20000300000 */
.L_x_19:
[----:B------:R-:W-:-:S05]  /*1710*/  IMAD.U32 R4, RZ, RZ, UR44 ;  /* 0x0000002cff047e24 */ /* 0x000fca000f8e00ff */
[----:B------:R-:W-:Y:S01]  /*1720*/  ISETP.GE.AND P2, PT, R4, 0x1, PT ;  /* 0x000000010400780c */ /* 0x000fe20003f46270 */
[----:B-1----:R-:W-:-:S12]  /*1730*/  @P1 BRA `(.L_x_20) ;  /* 0x0000000000081947 */ /* 0x002fd80003800000 */
[----:B------:R-:W1:Y:S02]  /*1740*/  SYNCS.PHASECHK.TRANS64.TRYWAIT P1, [R3+URZ], R0 ;  /* 0x00000000030075a7 */ /* 0x000e64000802017f */
[----:B-1----:R-:W-:Y:S05]  /*1750*/  @!P1 BRA `(.L_x_21) ;  /* 0x0000006400489947 */ /* 0x002fea0003800000 */
.L_x_20:
[----:B------:R-:W-:Y:S05]  /*1760*/  WARPSYNC.ALL ;  /* 0x0000000000007948 */ /* 0x000fea0003800000 */
[----:B------:R-:W-:Y:S01]  /*1770*/  R2UR UR4, R6 ;  /* 0x00000000060472ca */ /* 0x000fe200000e0000 */
[----:B------:R-:W-:Y:S01]  /*1780*/  ULEA UR5, UR41, UR45, 0xa ;  /* 0x0000002d29057291 */ /* 0x000fe2000f8e503f */
[----:B------:R-:W-:Y:S01]  /*1790*/  WARPGROUP.ARRIVE ;  /* 0x00000000000079c5 */ /* 0x000fe20000000000 */
[----:B------:R-:W-:Y:S01]  /*17a0*/  UMOV UR9, 0x40000040 ;  /* 0x4000004000097882 */ /* 0x000fe20000000000 */
[----:B------:R-:W-:-:S04]  /*17b0*/  UMOV UR11, 0x40000040 ;  /* 0x40000040000b7882 */ /* 0x000fc80000000000 */
[----:B------:R-:W-:-:S05]  /*17c0*/  UMOV UR8, UR5 ;  /* 0x0000000500087c82 */ /* 0x000fca0008000000 */
[----:B------:R-:W-:-:S04]  /*17d0*/  UIADD3 UR4, UR4, 0x8100, URZ ;  /* 0x0000810004047890 */ /* 0x000fc8000fffe03f */
[----:B------:R-:W-:-:S04]  /*17e0*/  USHF.R.U32.HI UR4, URZ, 0x4, UR4 ;  /* 0x000000043f047899 */ /* 0x000fc80008011604 */
[----:B------:R-:W-:-:S04]  /*17f0*/  ULOP3.LUT UR4, UR4, 0x3fff, URZ, 0xc0, !UPT ;  /* 0x00003fff04047892 */ /* 0x000fc8000f8ec03f */
[----:B------:R-:W-:-:S04]  /*1800*/  ULOP3.LUT UR4, UR4, 0x10000, URZ, 0xfc, !UPT ;  /* 0x0001000004047892 */ /* 0x000fc8000f8efc3f */
[----:B------:R-:W-:-:S07]  /*1810*/  ULEA UR6, UR41, UR4, 0xa ;  /* 0x0000000429067291 */ /* 0x000fce000f8e503f */
[----:B------:R-:W-:Y:S02]  /*1820*/  UMOV UR10, UR6 ;  /* 0x00000006000a7c82 */ /* 0x000fe40008000000 */
[----:B------:R-:W-:Y:S01]  /*1830*/  HGMMA.64x128x16.F32 R24, gdesc[UR8].tnspA, RZ, !UPT, gsb0 ;  /* 0x21e00000081879f0 */ /* 0x000fe2000c0008ff */
[----:B------:R-:W-:Y:S02]  /*1840*/  UIADD3 UR8, UR5, 0x80, URZ ;  /* 0x0000008005087890 */ /* 0x000fe4000fffe03f */
[----:B------:R-:W-:Y:S01]  /*1850*/  UIADD3 UR10, UR6, 0x2, URZ ;  /* 0x00000002060a7890 */ /* 0x000fe2000fffe03f */
[----:B------:R-:W-:Y:S01]  /*1860*/  UMOV UR9, 0x40000040 ;  /* 0x4000004000097882 */ /* 0x000fe20000000000 */
[----:B------:R-:W-:Y:S01]  /*1870*/  UMOV UR11, 0x40000040 ;  /* 0x40000040000b7882 */ /* 0x000fe20000000000 */
[----:B------:R-:W-:Y:S02]  /*1880*/  WARPGROUP.DEPBAR.LE gsb0, 0x0 ;  /* 0x00008000000079c5 */ /* 0x000fe40000010000 */
[----:B------:R-:W-:-:S06]  /*1890*/  WARPGROUP.ARRIVE ;  /* 0x00000000000079c5 */ /* 0x000fcc0000000000 */
[----:B------:R-:W-:Y:S01]  /*18a0*/  HGMMA.64x128x16.F32 R24, gdesc[UR8].tnspA, R24, gsb0 ;  /* 0x21e00000081879f0 */ /* 0x000fe20008000818 */
        /* <DEDUP_REMOVED lines=13> */
[----:B------:R-:W-:Y:S03]  /*1980*/  HGMMA.64x128x16.F32 R24, gdesc[UR8].tnspA, R24, gsb0 ;  /* 0x21e00000081879f0 */ /* 0x000fe60008000818 */
[----:B------:R-:W-:Y:S02]  /*1990*/  WARPGROUP.DEPBAR.LE gsb0, 0x0 ;  /* 0x00008000000079c5 */ /* 0x000fe40000010000 */
[----:B------:R-:W-:Y:S05]  /*19a0*/  @!P2 BRA `(.L_x_22) ;  /* 0x000000040028a947 */ /* 0x000fea0003800000 */
[----:B------:R-:W-:Y:S01]  /*19b0*/  UIADD3 UR5, UR41, 0x1, URZ ;  /* 0x0000000129057890 */ /* 0x000fe2000fffe03f */
[----:B01----:R-:W-:Y:S02]  /*19c0*/  IMAD.U32 R0, RZ, RZ, UR44 ;  /* 0x0000002cff007e24 */ /* 0x003fe4000f8e00ff */
[----:B------:R-:W-:Y:S01]  /*19d0*/  IMAD.U32 R3, RZ, RZ, UR41 ;  /* 0x00000029ff037e24 */ /* 0x000fe2000f8e00ff */
[----:B------:R-:W-:-:S04]  /*19e0*/  UISETP.NE.AND UP0, UPT, UR5, 0x2, UPT ;  /* 0x000000020500788c */ /* 0x000fc8000bf05270 */
[----:B------:R-:W-:Y:S02]  /*19f0*/  USEL UR6, URZ, 0x1, UP0 ;  /* 0x000000013f067887 */ /* 0x000fe40008000000 */
[----:B------:R-:W-:Y:S02]  /*1a00*/  USEL UR5, UR5, URZ, UP0 ;  /* 0x0000003f05057287 */ /* 0x000fe40008000000 */
[----:B------:R-:W-:-:S06]  /*1a10*/  ULOP3.LUT UR6, UR40, UR6, URZ, 0x3c, !UPT ;  /* 0x0000000628067292 */ /* 0x000fcc000f8e3c3f */
[----:B------:R-:W-:-:S07]  /*1a20*/  IMAD.U32 R7, RZ, RZ, UR6 ;  /* 0x00000006ff077e24 */ /* 0x000fce000f8e00ff */
.L_x_29:
[----:B------:R-:W-:Y:S05]  /*1a30*/  @!P0 BRA `(.L_x_23) ;  /* 0x0000000000048947 */ /* 0x000fea0003800000 */
[----:B------:R-:W-:Y:S01]  /*1a40*/  BPT.TRAP 0x1 ;  /* 0x000000040000795c */ /* 0x000fe20000300000 */
.L_x_23:
[----:B------:R-:W0:Y:S01]  /*1a50*/  S2UR UR7, SR_CgaCtaId ;  /* 0x00000000000779c3 */ /* 0x000e220000008800 */
[----:B------:R-:W-:Y:S01]  /*1a60*/  UMOV UR6, 0x400 ;  /* 0x0000040000067882 */ /* 0x000fe20000000000 */
[----:B------:R-:W-:Y:S01]  /*1a70*/  IMAD.U32 R5, RZ, RZ, UR5 ;  /* 0x00000005ff057e24 */ /* 0x000fe2000f8e00ff */
[----:B------:R-:W-:Y:S01]  /*1a80*/  SHF.L.U32 R4, R7, 0x1f, RZ ;  /* 0x0000001f07047819 */ /* 0x000fe200000006ff */
[----:B0-----:R-:W-:-:S06]  /*1a90*/  ULEA UR6, UR7, UR6, 0x18 ;  /* 0x0000000607067291 */ /* 0x001fcc000f8ec03f */
[----:B------:R-:W-:-:S04]  /*1aa0*/  IMAD.U32 R6, RZ, RZ, UR6 ;  /* 0x00000006ff067e24 */ /* 0x000fc8000f8e00ff */
[----:B------:R-:W-:-:S04]  /*1ab0*/  IMAD R5, R5, 0x8, R6 ;  /* 0x0000000805057824 */ /* 0x000fc800078e0206 */
[----:B------:R0:W1:Y:S01]  /*1ac0*/  SYNCS.PHASECHK.TRANS64.TRYWAIT P1, [R5+URZ], R4 ;  /* 0x00000004050075a7 */ /* 0x000062000802017f */
[----:B------:R-:W-:Y:S05]  /*1ad0*/  @!P0 BRA `(.L_x_24) ;  /* 0x0000000000048947 */ /* 0x000fea0003800000 */
[----:B------:R-:W-:Y:S01]  /*1ae0*/  BPT.TRAP 0x1 ;  /* 0x000000040000795c */ /* 0x000fe20000300000 */
.L_x_24:
[----:B-1----:R-:W-:Y:S05]  /*1af0*/  @P1 BRA `(.L_x_25) ;  /* 0x0000000000081947 */ /* 0x002fea0003800000 */
[----:B------:R-:W1:Y:S02]  /*1b00*/  SYNCS.PHASECHK.TRANS64.TRYWAIT P1, [R5+URZ], R4 ;  /* 0x00000004050075a7 */ /* 0x000e64000802017f */
[----:B-1----:R-:W-:Y:S05]  /*1b10*/  @!P1 BRA `(.L_x_26) ;  /* 0x00000060006c9947 */ /* 0x002fea0003800000 */
.L_x_25:
[----:B------:R-:W-:Y:S01]  /*1b20*/  ULEA UR6, UR5, UR45, 0xa ;  /* 0x0000002d05067291 */ /* 0x000fe2000f8e503f */
[----:B------:R-:W-:Y:S01]  /*1b30*/  WARPGROUP.ARRIVE ;  /* 0x00000000000079c5 */ /* 0x000fe20000000000 */
[----:B------:R-:W-:Y:S01]  /*1b40*/  ULEA UR7, UR5, UR4, 0xa ;  /* 0x0000000405077291 */ /* 0x000fe2000f8e503f */
[----:B------:R-:W-:Y:S01]  /*1b50*/  UMOV UR9, 0x40000040 ;  /* 0x4000004000097882 */ /* 0x000fe20000000000 */
[----:B------:R-:W-:-:S03]  /*1b60*/  UMOV UR11, 0x40000040 ;  /* 0x40000040000b7882 */ /* 0x000fc60000000000 */
[----:B------:R-:W-:Y:S02]  /*1b70*/  UMOV UR8, UR6 ;  /* 0x0000000600087c82 */ /* 0x000fe40008000000 */
[----:B------:R-:W-:Y:S02]  /*1b80*/  UMOV UR10, UR7 ;  /* 0x00000007000a7c82 */ /* 0x000fe40008000000 */
[----:B------:R-:W-:Y:S01]  /*1b90*/  HGMMA.64x128x16.F32 R24, gdesc[UR8].tnspA, R24, gsb0 ;  /* 0x21e00000081879f0 */ /* 0x000fe20008000818 */
[----:B------:R-:W-:Y:S02]  /*1ba0*/  UIADD3 UR8, UR6, 0x80, URZ ;  /* 0x0000008006087890 */ /* 0x000fe4000fffe03f */
[----:B------:R-:W-:Y:S01]  /*1bb0*/  UIADD3 UR10, UR7, 0x2, URZ ;  /* 0x00000002070a7890 */ /* 0x000fe2000fffe03f */
[----:B------:R-:W-:Y:S01]  /*1bc0*/  UMOV UR9, 0x40000040 ;  /* 0x4000004000097882 */ /* 0x000fe20000000000 */
[----:B------:R-:W-:Y:S01]  /*1bd0*/  UMOV UR11, 0x40000040 ;  /* 0x40000040000b7882 */ /* 0x000fe20000000000 */
[----:B------:R-:W-:-:S02]  /*1be0*/  WARPGROUP.DEPBAR.LE gsb0, 0x0 ;  /* 0x00008000000079c5 */ /* 0x000fc40000010000 */
        /* <DEDUP_REMOVED lines=18> */
[----:B------:R-:W-:Y:S01]  /*1d10*/  BPT.TRAP 0x1 ;  /* 0x000000040000795c */ /* 0x000fe20000300000 */
.L_x_27:
[----:B------:R-:W-:-:S13]  /*1d20*/  ISETP.NE.AND P1, PT, R22, RZ, PT ;  /* 0x000000ff1600720c */ /* 0x000fda0003f25270 */
[----:B01----:R-:W-:-:S04]  /*1d30*/  @P1 IMAD R4, R3, 0x8, R6 ;  /* 0x0000000803041824 */ /* 0x003fc800078e0206 */
[----:B------:R-:W-:-:S05]  /*1d40*/  @P1 VIADD R4, R4, 0x10 ;  /* 0x0000001004041836 */ /* 0x000fca0000000000 */
[----:B------:R-:W-:-:S04]  /*1d50*/  @P1 PRMT R4, R19, 0x654, R4 ;  /* 0x0000065413041816 */ /* 0x000fc80000000004 */
[----:B------:R0:W-:Y:S01]  /*1d60*/  @P1 SYNCS.ARRIVE.TRANS64.RED.A1T0 RZ, [R4+URZ], RZ ;  /* 0x000000ff04ff19a7 */ /* 0x0001e2000810043f */
[----:B------:R-:W-:-:S13]  /*1d70*/  ISETP.GT.U32.AND P1, PT, R18, 0x1, PT ;  /* 0x000000011200780c */ /* 0x000fda0003f24070 */
[----:B0-----:R-:W-:Y:S05]  /*1d80*/  @P1 BRA `(.L_x_28) ;  /* 0x0000000000041947 */ /* 0x001fea0003800000 */
[----:B------:R-:W-:Y:S01]  /*1d90*/  BPT.TRAP 0x1 ;  /* 0x000000040000795c */ /* 0x000fe20000300000 */
.L_x_28:
[----:B------:R-:W-:Y:S01]  /*1da0*/  UIADD3 UR5, UR5, 0x1, URZ ;  /* 0x0000000105057890 */ /* 0x000fe2000fffe03f */
[C---:B------:R-:W-:Y:S01]  /*1db0*/  ISETP.GT.AND P2, PT, R0.reuse, 0x1, PT ;  /* 0x000000010000780c */ /* 0x040fe20003f44270 */
[----:B------:R-:W-:Y:S02]  /*1dc0*/  VIADD R3, R3, 0x1 ;  /* 0x0000000103037836 */ /* 0x000fe40000000000 */
[----:B------:R-:W-:Y:S01]  /*1dd0*/  UISETP.NE.AND UP0, UPT, UR5, 0x2, UPT ;  /* 0x000000020500788c */ /* 0x000fe2000bf05270 */
[----:B------:R-:W-:Y:S02]  /*1de0*/  VIADD R0, R0, 0xffffffff ;  /* 0xffffffff00007836 */ /* 0x000fe40000000000 */
[C---:B------:R-:W-:Y:S01]  /*1df0*/  ISETP.NE.AND P1, PT, R3.reuse, 0x2, PT ;  /* 0x000000020300780c */ /* 0x040fe20003f25270 */
[----:B------:R-:W-:Y:S02]  /*1e00*/  USEL UR6, URZ, 0x1, UP0 ;  /* 0x000000013f067887 */ /* 0x000fe40008000000 */
[----:B------:R-:W-:Y:S01]  /*1e10*/  USEL UR5, UR5, URZ, UP0 ;  /* 0x0000003f05057287 */ /* 0x000fe20008000000 */
[----:B------:R-:W-:-:S03]  /*1e20*/  SEL R3, R3, RZ, P1 ;  /* 0x000000ff03037207 */ /* 0x000fc60000800000 */
[----:B------:R-:W-:Y:S01]  /*1e30*/  LOP3.LUT R7, R7, UR6, RZ, 0x3c, !PT ;  /* 0x0000000607077c12 */ /* 0x000fe2000f8e3cff */
[----:B------:R-:W-:Y:S07]  /*1e40*/  @P2 BRA `(.L_x_29) ;  /* 0xfffffff800f82947 */ /* 0x000fee000383ffff */
.L_x_22:
[----:B01----:R-:W0:Y:S02]  /*1e50*/  LDC R0, c[0x0][0x28c] ;  /* 0x0000a300ff007b82 */ /* 0x003e240000000800 */
[----:B0-----:R-:W-:-:S13]  /*1e60*/  ISETP.GE.AND P1, PT, R0, 0x1, PT ;  /* 0x000000010000780c */ /* 0x001fda0003f26270 */
[----:B------:R-:W-:Y:S05]  /*1e70*/  @!P1 BRA `(.L_x_30) ;  /* 0x0000000000389947 */ /* 0x000fea0003800000 */
[----:B------:R-:W-:Y:S05]  /*1e80*/  @!P0 BRA `(.L_x_31) ;  /* 0x0000000000048947 */ /* 0x000fea0003800000 */
[----:B------:R-:W-:Y:S01]  /*1e90*/  BPT.TRAP 0x1 ;  /* 0x000000040000795c */ /* 0x000fe20000300000 */
.L_x_31:
[----:B------:R-:W-:-:S13]  /*1ea0*/  ISETP.NE.AND P0, PT, R22, RZ, PT ;  /* 0x000000ff1600720c */ /* 0x000fda0003f05270 */
[----:B------:R-:W-:-:S05]  /*1eb0*/  VOTEU.ANY UP0, P0 ;  /* 0x00000000003f7886 */ /* 0x000fca0000000100 */
[----:B------:R-:W-:-:S06]  /*1ec0*/  @UP0 UIADD3 UR4, UR44, UR41, URZ ;  /* 0x000000292c040290 */ /* 0x000fcc000fffe03f */
[----:B------:R-:W-:-:S04]  /*1ed0*/  IMAD.U32 R0, RZ, RZ, UR4 ;  /* 0x00000004ff007e24 */ /* 0x000fc8000f8e00ff */
[----:B------:R-:W-:-:S05]  /*1ee0*/  @P0 IMAD.SHL.U32 R0, R0, 0x8, RZ ;  /* 0x0000000800000824 */ /* 0x000fca00078e00ff */
[----:B------:R-:W-:-:S04]  /*1ef0*/  @P0 LOP3.LUT R0, R0, 0x8, RZ, 0xc0, !PT ;  /* 0x0000000800000812 */ /* 0x000fc800078ec0ff */
[----:B------:R-:W-:-:S04]  /*1f00*/  @P0 IADD3 R0, R6, 0x10, R0 ;  /* 0x0000001006000810 */ /* 0x000fc80007ffe000 */
[----:B------:R-:W-:-:S04]  /*1f10*/  @P0 PRMT R0, R19, 0x654, R0 ;  /* 0x0000065413000816 */ /* 0x000fc80000000000 */
[----:B------:R0:W-:Y:S01]  /*1f20*/  @P0 SYNCS.ARRIVE.TRANS64.RED.A1T0 RZ, [R0+URZ], RZ ;  /* 0x000000ff00ff09a7 */ /* 0x0001e2000810043f */
[----:B------:R-:W-:-:S13]  /*1f30*/  ISETP.GT.U32.AND P0, PT, R18, 0x1, PT ;  /* 0x000000011200780c */ /* 0x000fda0003f04070 */
[----:B0-----:R-:W-:Y:S05]  /*1f40*/  @P0 BRA `(.L_x_30) ;  /* 0x0000000000040947 */ /* 0x001fea0003800000 */
[----:B------:R-:W-:Y:S01]  /*1f50*/  BPT.TRAP 0x1 ;  /* 0x000000040000795c */ /* 0x000fe20000300000 */
.L_x_30:
[----:B------:R-:W-:Y:S01]  /*1f60*/  IMAD.SHL.U32 R100, R100, 0x80, RZ ;  /* 0x0000008064647824 */ /* 0x000fe200078e00ff */
[----:B------:R-:W-:Y:S01]  /*1f70*/  ULDC UR6, c[0x0][0x288] ;  /* 0x0000a20000067ab9 */ /* 0x000fe20000000800 */
[----:B------:R-:W-:Y:S01]  /*1f80*/  SHF.R.S32.HI R11, RZ, 0x1f, R101 ;  /* 0x0000001fff0b7819 */ /* 0x000fe20000011465 */
[C---:B------:R-:W-:Y:S01]  /*1f90*/  IMAD.SHL.U32 R6, R103.reuse, 0x80, RZ ;  /* 0x0000008067067824 */ /* 0x040fe200078e00ff */
[----:B------:R-:W-:Y:S01]  /*1fa0*/  ULDC.64 UR4, c[0x0][0x5d0] ;  /* 0x0001740000047ab9 */ /* 0x000fe20000000a00 */
[C---:B------:R-:W-:Y:S01]  /*1fb0*/  LOP3.LUT R8, R100.reuse, 0x6, R95, 0xf8, !PT ;  /* 0x0000000664087812 */ /* 0x040fe200078ef85f */
[----:B------:R-:W-:Y:S01]  /*1fc0*/  IMAD.WIDE R104, R103, 0x80, R88 ;  /* 0x0000008067687825 */ /* 0x000fe200078e0258 */
[----:B------:R-:W-:Y:S01]  /*1fd0*/  ISETP.GE.AND P0, PT, R100, UR6, PT ;  /* 0x0000000664007c0c */ /* 0x000fe2000bf06270 */
[----:B------:R-:W-:Y:S01]  /*1fe0*/  ULDC UR6, c[0x0][0x284] ;  /* 0x0000a10000067ab9 */ /* 0x000fe20000000800 */
[----:B------:R-:W-:Y:S01]  /*1ff0*/  SHF.R.S32.HI R9, RZ, 0x1f, R8 ;  /* 0x0000001fff097819 */ /* 0x000fe20000011408 */
[----:B------:R-:W-:Y:S01]  /*2000*/  IMAD R0, R11, UR4, RZ ;  /* 0x000000040b007c24 */ /* 0x000fe2000f8e02ff */
[----:B------:R-:W-:-:S03]  /*2010*/  ISETP.GE.OR P0, PT, R6, UR6, P0 ;  /* 0x0000000606007c0c */ /* 0x000fc60008706670 */
[C---:B------:R-:W-:Y:S02]  /*2020*/  IMAD R3, R101.reuse, UR5, R0 ;  /* 0x0000000565037c24 */ /* 0x040fe4000f8e0200 */
[----:B------:R-:W-:Y:S01]  /*2030*/  IMAD.WIDE.U32 R4, R101, UR4, R8 ;  /* 0x0000000465047c25 */ /* 0x000fe2000f8e0008 */
[----:B------:R-:W-:-:S03]  /*2040*/  ULDC.64 UR4, c[0x0][0x5c8] ;  /* 0x0001720000047ab9 */ /* 0x000fc60000000a00 */
[----:B------:R-:W-:Y:S02]  /*2050*/  IMAD R7, R105, UR4, RZ ;  /* 0x0000000469077c24 */ /* 0x000fe4000f8e02ff */
[----:B------:R-:W-:Y:S02]  /*2060*/  IMAD.IADD R5, R5, 0x1, R3 ;  /* 0x0000000105057824 */ /* 0x000fe400078e0203 */
[C---:B------:R-:W-:Y:S02]  /*2070*/  IMAD R7, R104.reuse, UR5, R7 ;  /* 0x0000000568077c24 */ /* 0x040fe4000f8e0207 */
[----:B------:R-:W-:-:S04]  /*2080*/  IMAD.WIDE.U32 R106, R104, UR4, R4 ;  /* 0x00000004686a7c25 */ /* 0x000fc8000f8e0004 */
[----:B------:R-:W-:Y:S01]  /*2090*/  IMAD.MOV.U32 R0, RZ, RZ, -0x1 ;  /* 0xffffffffff007424 */ /* 0x000fe200078e00ff */
[----:B------:R-:W-:Y:S06]  /*20a0*/  @P0 BRA `(.L_x_32) ;  /* 0x00000040001c0947 */ /* 0x000fec0003800000 */
[----:B-----5:R-:W-:Y:S01]  /*20b0*/  FSETP.NEU.AND P0, PT, R90, RZ, PT ;  /* 0x000000ff5a00720b */ /* 0x020fe20003f0d000 */
[----:B------:R-:W-:Y:S01]  /*20c0*/  IMAD.IADD R4, R94, 0x1, -R100 ;  /* 0x000000015e047824 */ /* 0x000fe200078e0a64 */
[----:B------:R-:W-:Y:S01]  /*20d0*/  BSSY B0, `(.L_x_32) ;  /* 0x0000404000007945 */ /* 0x000fe20003800000 */
[----:B------:R-:W-:Y:S02]  /*20e0*/  IMAD.IADD R3, R99, 0x1, -R6 ;  /* 0x0000000163037824 */ /* 0x000fe400078e0a06 */
[----:B------:R-:W-:Y:S01]  /*20f0*/  IMAD.IADD R103, R107, 0x1, R7 ;  /* 0x000000016b677824 */ /* 0x000fe200078e0207 */
[----:B------:R-:W-:-:S04]  /*2100*/  ISETP.GT.AND P2, PT, R4, RZ, PT ;  /* 0x000000ff0400720c */ /* 0x000fc80003f44270 */
[----:B------:R-:W-:-:S03]  /*2110*/  ISETP.GT.AND P1, PT, R3, RZ, P2 ;  /* 0x000000ff0300720c */ /* 0x000fc60001724270 */
[----:B------:R-:W-:Y:S10]  /*2120*/  @!P0 BRA `(.L_x_33) ;  /* 0x0000002c00288947 */ /* 0x000ff40003800000 */
[----:B------:R-:W0:Y:S01]  /*2130*/  LDC.64 R110, c[0x0][0x5b8] ;  /* 0x00016e00ff6e7b82 */ /* 0x000e220000000a00 */
[----:B------:R-:W-:-:S07]  /*2140*/  ULDC.64 UR4, c[0x0][0x5c0] ;  /* 0x0001700000047ab9 */ /* 0x000fce0000000a00 */
[----:B------:R-:W1:Y:S08]  /*2150*/  LDC.64 R112, c[0x0][0x5b0] ;  /* 0x00016c00ff707b82 */ /* 0x000e700000000a00 */
[----:B------:R-:W2:Y:S01]  /*2160*/  LDC.64 R114, c[0x0][0x5a8] ;  /* 0x00016a00ff727b82 */ /* 0x000ea20000000a00 */
[-C--:B0-----:R-:W-:Y:S02]  /*2170*/  IMAD R6, R11, R110.reuse, RZ ;  /* 0x0000006e0b067224 */ /* 0x081fe400078e02ff */
[----:B------:R-:W-:-:S04]  /*2180*/  IMAD.WIDE.U32 R108, R101, R110, R8 ;  /* 0x0000006e656c7225 */ /* 0x000fc800078e0008 */
[----:B------:R-:W-:Y:S02]  /*2190*/  IMAD R107, R101, R111, R6 ;  /* 0x0000006f656b7224 */ /* 0x000fe400078e0206 */
[-C--:B-1----:R-:W-:Y:S02]  /*21a0*/  IMAD R5, R105, R112.reuse, RZ ;  /* 0x0000007069057224 */ /* 0x082fe400078e02ff */
[----:B------:R-:W-:Y:S02]  /*21b0*/  IMAD.IADD R13, R109, 0x1, R107 ;  /* 0x000000016d0d7824 */ /* 0x000fe400078e026b */
[----:B------:R-:W-:Y:S02]  /*21c0*/  IMAD.MOV.U32 R12, RZ, RZ, R108 ;  /* 0x000000ffff0c7224 */ /* 0x000fe400078e006c */
[C---:B------:R-:W-:Y:S02]  /*21d0*/  IMAD R111, R104.reuse, R113, R5 ;  /* 0x00000071686f7224 */ /* 0x040fe400078e0205 */
[----:B------:R-:W-:-:S04]  /*21e0*/  IMAD.WIDE.U32 R6, R104, R112, R12 ;  /* 0x0000007068067225 */ /* 0x000fc800078e000c */
[----:B------:R-:W-:Y:S01]  /*21f0*/  IMAD.IADD R5, R7, 0x1, R111 ;  /* 0x0000000107057824 */ /* 0x000fe200078e026f */
[----:B--2---:R-:W-:-:S04]  /*2200*/  LEA R14, P0, R6, R114, 0x1 ;  /* 0x00000072060e7211 */ /* 0x004fc800078008ff */
[----:B------:R-:W-:-:S05]  /*2210*/  LEA.HI.X R15, R6, R115, R5, 0x1, P0 ;  /* 0x00000073060f7211 */ /* 0x000fca00000f0c05 */
[----:B------:R0:W2:Y:S01]  /*2220*/  @P1 LDG.E.LTC128B.U16 R5, desc[UR38][R14.64] ;  /* 0x000000260e051981 */ /* 0x0000a2000c1e1520 */
[----:B------:R-:W-:Y:S01]  /*2230*/  LEA R10, P0, R106, UR4, 0x1 ;  /* 0x000000046a0a7c11 */ /* 0x000fe2000f8008ff */
[----:B------:R-:W-:Y:S01]  /*2240*/  IMAD.WIDE.U32 R6, R104, R112, R8 ;  /* 0x0000007068067225 */ /* 0x000fe200078e0008 */
[----:B------:R-:W-:Y:S03]  /*2250*/  BSSY B1, `(.L_x_34) ;  /* 0x0000012000017945 */ /* 0x000fe60003800000 */
[----:B------:R-:W-:Y:S02]  /*2260*/  IMAD.IADD R7, R111, 0x1, R7 ;  /* 0x000000016f077824 */ /* 0x000fe400078e0207 */
[----:B------:R-:W-:Y:S01]  /*2270*/  IMAD.WIDE.U32 R20, R101, R110, R6 ;  /* 0x0000006e65147225 */ /* 0x000fe200078e0006 */
[----:B0-----:R-:W-:-:S03]  /*2280*/  SHF.L.U64.HI R15, R112, 0x3, R113 ;  /* 0x00000003700f7819 */ /* 0x001fc60000010271 */
[----:B------:R-:W-:Y:S01]  /*2290*/  IMAD.IADD R7, R107, 0x1, R21 ;  /* 0x000000016b077824 */ /* 0x000fe200078e0215 */
[----:B------:R-:W-:Y:S01]  /*22a0*/  LEA R6, P4, R20, R114, 0x1 ;  /* 0x0000007214067211 */ /* 0x000fe200078808ff */
[----:B------:R-:W-:-:S03]  /*22b0*/  IMAD.SHL.U32 R14, R112, 0x8, RZ ;  /* 0x00000008700e7824 */ /* 0x000fc600078e00ff */
[----:B------:R-:W-:Y:S01]  /*22c0*/  LEA.HI.X R7, R20, R115, R7, 0x1, P4 ;  /* 0x0000007314077211 */ /* 0x000fe200020f0c07 */
[----:B--2---:R-:W-:-:S05]  /*22d0*/  HADD2.F32 R11, -RZ, R5.H0_H0 ;  /* 0x20000005ff0b7230 */ /* 0x004fca0000004100 */
[----:B------:R-:W-:-:S04]  /*22e0*/  FMUL R11, R11, R90 ;  /* 0x0000005a0b0b7220 */ /* 0x000fc80000400000 */
[----:B------:R-:W-:Y:S01]  /*22f0*/  FFMA R24, R24, R23, R11 ;  /* 0x0000001718187223 */ /* 0x000fe2000000000b */
[----:B------:R-:W-:Y:S02]  /*2300*/  LEA.HI.X R11, R106, UR5, R103, 0x1, P0 ;  /* 0x000000056a0b7c11 */ /* 0x000fe400080f0c67 */
[----:B------:R-:W-:Y:S02]  /*2310*/  ISETP.GT.AND P0, PT, R4, 0x1, PT ;  /* 0x000000010400780c */ /* 0x000fe40003f04270 */
[----:B------:R-:W-:Y:S02]  /*2320*/  F2FP.F16.F32.PACK_AB R24, RZ, R24 ;  /* 0x00000018ff18723e */ /* 0x000fe400000000ff */
[----:B------:R-:W-:-:S03]  /*2330*/  ISETP.GT.AND P3, PT, R3, RZ, P0 ;  /* 0x000000ff0300720c */ /* 0x000fc60000764270 */
[----:B------:R0:W-:Y:S10]  /*2340*/  @P1 STG.E.U16 desc[UR38][R10.64], R24 ;  /* 0x000000180a001986 */ /* 0x0001f4000c101526 */
[----:B------:R-:W-:Y:S05]  /*2350*/  @!P3 BRA `(.L_x_35) ;  /* 0x000000000004b947 */ /* 0x000fea0003800000 */
[----:B------:R1:W5:Y:S02]  /*2360*/  LDG.E.LTC128B.U16 R5, desc[UR38][R6.64+0x2] ;  /* 0x0000022606057981 */ /* 0x000364000c1e1520 */
.L_x_35:
[----:B------:R-:W-:Y:S05]  /*2370*/  BSYNC B1 ;  /* 0x0000000000017941 */ /* 0x000fea0003800000 */
.L_x_34:
[----:B-----5:R-:W-:Y:S01]  /*2380*/  HADD2.F32 R103, -RZ, R5.H0_H0 ;  /* 0x20000005ff677230 */ /* 0x020fe20000004100 */
[----:B------:R-:W-:Y:S01]  /*2390*/  ISETP.GT.AND P2, PT, R3, 0x8, P2 ;  /* 0x000000080300780c */ /* 0x000fe20001744270 */
[----:B------:R-:W-:Y:S01]  /*23a0*/  IMAD.WIDE.U32 R20, R104, R112, R14 ;  /* 0x0000007068147225 */ /* 0x000fe200078e000e */
[----:B0-----:R-:W-:-:S03]  /*23b0*/  PRMT R24, R5, 0x7610, R24 ;  /* 0x0000761005187816 */ /* 0x001fc60000000018 */
[----:B------:R-:W-:Y:S01]  /*23c0*/  FMUL R12, R103, R90 ;  /* 0x0000005a670c7220 */ /* 0x000fe20000400000 */
[----:B------:R-:W-:Y:S01]  /*23d0*/  IMAD.IADD R111, R111, 0x1, R21 ;  /* 0x000000016f6f7824 */ /* 0x000fe200078e0215 */
[----:B------:R-:W-:Y:S02]  /*23e0*/  IADD3 R108, P1, R108, R20, RZ ;  /* 0x000000146c6c7210 */ /* 0x000fe40007f3e0ff */
[----:B------:R-:W-:-:S03]  /*23f0*/  FFMA R12, R25, R23, R12 ;  /* 0x00000017190c7223 */ /* 0x000fc6000000000c */
[----:B------:R-:W-:Y:S01]  /*2400*/  IMAD.X R13, R111, 0x1, R13, P1 ;  /* 0x000000016f0d7824 */ /* 0x000fe200008e060d */
[C---:B------:R-:W-:Y:S02]  /*2410*/  LEA R14, P1, R108.reuse, R114, 0x1 ;  /* 0x000000726c0e7211 */ /* 0x040fe400078208ff */
[----:B------:R-:W-:Y:S02]  /*2420*/  F2FP.F16.F32.PACK_AB R12, RZ, R12 ;  /* 0x0000000cff0c723e */ /* 0x000fe400000000ff */
[----:B------:R-:W-:Y:S02]  /*2430*/  LEA.HI.X R15, R108, R115, R13, 0x1, P1 ;  /* 0x000000736c0f7211 */ /* 0x000fe400008f0c0d */
[----:B------:R-:W-:-:S05]  /*2440*/  PRMT R21, R12, 0x7610, R21 ;  /* 0x000076100c157816 */ /* 0x000fca0000000015 */
[----:B------:R0:W-:Y:S04]  /*2450*/  @P3 STG.E.U16 desc[UR38][R10.64+0x2], R21 ;  /* 0x000002150a003986 */ /* 0x0001e8000c101526 */
[----:B------:R-:W2:Y:S01]  /*2460*/  @P2 LDG.E.LTC128B.U16 R24, desc[UR38][R14.64] ;  /* 0x000000260e182981 */ /* 0x000ea2000c1e1520 */
[----:B------:R-:W-:Y:S01]  /*2470*/  IADD3 R20, P1, R8, R20, RZ ;  /* 0x0000001408147210 */ /* 0x000fe20007f3e0ff */
[----:B------:R-:W-:Y:S01]  /*2480*/  BSSY B1, `(.L_x_36) ;  /* 0x0000011000017945 */ /* 0x000fe20003800000 */
[----:B------:R-:W-:Y:S02]  /*2490*/  SHF.L.U64.HI R13, R91, 0x1, R92 ;  /* 0x000000015b0d7819 */ /* 0x000fe4000001025c */
[----:B------:R-:W-:Y:S01]  /*24a0*/  ISETP.GT.AND P0, PT, R3, 0x8, P0 ;  /* 0x000000080300780c */ /* 0x000fe20000704270 */
[----:B0-----:R-:W-:Y:S01]  /*24b0*/  IMAD.X R21, R9, 0x1, R111, P1 ;  /* 0x0000000109157824 */ /* 0x001fe200008e066f */
[----:B------:R-:W-:Y:S01]  /*24c0*/  LEA R12, P1, R91, R10, 0x1 ;  /* 0x0000000a5b0c7211 */ /* 0x000fe200078208ff */
[----:B------:R-:W-:-:S04]  /*24d0*/  IMAD.WIDE.U32 R20, R101, R110, R20 ;  /* 0x0000006e65147225 */ /* 0x000fc800078e0014 */
[----:B------:R-:W-:Y:S01]  /*24e0*/  IMAD.X R13, R13, 0x1, R11, P1 ;  /* 0x000000010d0d7824 */ /* 0x000fe200008e060b */
[----:B------:R-:W-:Y:S01]  /*24f0*/  LEA R8, P3, R20, R114, 0x1 ;  /* 0x0000007214087211 */ /* 0x000fe200078608ff */
[----:B------:R-:W-:-:S05]  /*2500*/  IMAD.IADD R9, R107, 0x1, R21 ;  /* 0x000000016b097824 */ /* 0x000fca00078e0215 */
[----:B------:R-:W-:Y:S01]  /*2510*/  LEA.HI.X R9, R20, R115, R9, 0x1, P3 ;  /* 0x0000007314097211 */ /* 0x000fe200018f0c09 */
[----:B--2---:R-:W-:-:S05]  /*2520*/  HADD2.F32 R5, -RZ, R24.H0_H0 ;  /* 0x20000018ff057230 */ /* 0x004fca0000004100 */
[----:B------:R-:W-:-:S04]  /*2530*/  FMUL R5, R5, R90 ;  /* 0x0000005a05057220 */ /* 0x000fc80000400000 */
[----:B------:R-:W-:-:S05]  /*2540*/  FFMA R5, R26, R23, R5 ;  /* 0x000000171a057223 */ /* 0x000fca0000000005 */
[----:B------:R-:W-:-:S05]  /*2550*/  F2FP.F16.F32.PACK_AB R5, RZ, R5 ;  /* 0x00000005ff05723e */ /* 0x000fca00000000ff */
[----:B------:R0:W-:Y:S01]  /*2560*/  @P2 STG.E.U16 desc[UR38][R12.64], R5 ;  /* 0x000000050c002986 */ /* 0x0001e2000c101526 */
[----:B------:R-:W-:Y:S05]  /*2570*/  @!P0 BRA `(.L_x_37) ;  /* 0x0000000000048947 */ /* 0x000fea0003800000 */
[----:B------:R2:W5:Y:S02]  /*2580*/  LDG.E.LTC128B.U16 R24, desc[UR38][R8.64+0x2] ;  /* 0x0000022608187981 */ /* 0x000564000c1e1520 */
.L_x_37:
[----:B------:R-:W-:Y:S05]  /*2590*/  BSYNC B1 ;  /* 0x0000000000017941 */ /* 0x000fea0003800000 */
.L_x_36:
[----:B0----5:R-:W-:Y:S01]  /*25a0*/  HADD2.F32 R5, -RZ, R24.H0_H0 ;  /* 0x20000018ff057230 */ /* 0x021fe20000004100 */
[----:B------:R-:W-:Y:S01]  /*25b0*/  ISETP.GT.AND P1, PT, R4, 0x8, PT ;  /* 0x000000080400780c */ /* 0x000fe20003f24270 */
[----:B------:R-:W-:Y:S03]  /*25c0*/  BSSY B1, `(.L_x_38) ;  /* 0x0000008000017945 */ /* 0x000fe60003800000 */
[----:B------:R-:W-:Y:S01]  /*25d0*/  FMUL R14, R5, R90 ;  /* 0x0000005a050e7220 */ /* 0x000fe20000400000 */
[----:B------:R-:W-:-:S03]  /*25e0*/  ISETP.GT.AND P2, PT, R3, RZ, P1 ;  /* 0x000000ff0300720c */ /* 0x000fc60000f44270 */
[----:B------:R-:W-:-:S05]  /*25f0*/  FFMA R14, R27, R23, R14 ;  /* 0x000000171b0e7223 */ /* 0x000fca000000000e */
[----:B------:R-:W-:-:S05]  /*2600*/  F2FP.F16.F32.PACK_AB R14, RZ, R14 ;  /* 0x0000000eff0e723e */ /* 0x000fca00000000ff */
[----:B------:R0:W-:Y:S01]  /*2610*/  @P0 STG.E.U16 desc[UR38][R12.64+0x2], R14 ;  /* 0x0000020e0c000986 */ /* 0x0001e2000c101526 */
[----:B------:R-:W-:Y:S05]  /*2620*/  @!P2 BRA `(.L_x_39) ;  /* 0x000000000004a947 */ /* 0x000fea0003800000 */
[----:B------:R3:W5:Y:S02]  /*2630*/  LDG.E.LTC128B.U16 R24, desc[UR38][R6.64+0x10] ;  /* 0x0000102606187981 */ /* 0x000764000c1e1520 */
.L_x_39:
[----:B------:R-:W-:Y:S05]  /*2640*/  BSYNC B1 ;  /* 0x0000000000017941 */ /* 0x000fea0003800000 */
.L_x_38:
[----:B-----5:R-:W-:Y:S01]  /*2650*/  HADD2.F32 R5, -RZ, R24.H0_H0 ;  /* 0x20000018ff057230 */ /* 0x020fe20000004100 */
        /* <DEDUP_REMOVED lines=9> */
.L_x_41:
[----:B------:R-:W-:Y:S05]  /*26f0*/  BSYNC B1 ;  /* 0x0000000000017941 */ /* 0x000fea0003800000 */
.L_x_40:
[----:B----45:R-:W-:Y:S01]  /*2700*/  HADD2.F32 R5, -RZ, R24.H0_H0 ;  /* 0x20000018ff057230 */ /* 0x030fe20000004100 */
[----:B------:R-:W-:Y:S01]  /*2710*/  ISETP.GT.AND P1, PT, R3, 0x8, P1 ;  /* 0x000000080300780c */ /* 0x000fe20000f24270 */
[----:B------:R-:W-:Y:S03]  /*2720*/  BSSY B1, `(.L_x_42) ;  /* 0x0000007000017945 */ /* 0x000fe60003800000 */
[----:B0-----:R-:W-:-:S04]  /*2730*/  FMUL R14, R5, R90 ;  /* 0x0000005a050e7220 */ /* 0x001fc80000400000 */
[----:B------:R-:W-:-:S05]  /*2740*/  FFMA R14, R29, R23, R14 ;  /* 0x000000171d0e7223 */ /* 0x000fca000000000e */
[----:B------:R-:W-:-:S05]  /*2750*/  F2FP.F16.F32.PACK_AB R14, RZ, R14 ;  /* 0x0000000eff0e723e */ /* 0x000fca00000000ff */
[----:B------:R0:W-:Y:S01]  /*2760*/  @P3 STG.E.U16 desc[UR38][R10.64+0x12], R14 ;  /* 0x0000120e0a003986 */ /* 0x0001e2000c101526 */
[----:B------:R-:W-:Y:S05]  /*2770*/  @!P1 BRA `(.L_x_43) ;  /* 0x0000000000049947 */ /* 0x000fea0003800000 */
[----:B------:R4:W5:Y:S02]  /*2780*/  LDG.E.LTC128B.U16 R24, desc[UR38][R8.64+0x10] ;  /* 0x0000102608187981 */ /* 0x000964000c1e1520 */
.L_x_43:
[----:B------:R-:W-:Y:S05]  /*2790*/  BSYNC B1 ;  /* 0x0000000000017941 */ /* 0x000fea0003800000 */
.L_x_42:
[----:B-----5:R-:W-:Y:S01]  /*27a0*/  HADD2.F32 R5, -RZ, R24.H0_H0 ;  /* 0x20000018ff057230 */ /* 0x020fe20000004100 */
[----:B------:R-:W-:Y:S01]  /*27b0*/  ISETP.GT.AND P0, PT, R3, 0x8, P0 ;  /* 0x000000080300780c */ /* 0x000fe20000704270 */
[----:B------:R-:W-:Y:S03]  /*27c0*/  BSSY B1, `(.L_x_44) ;  /* 0x0000007000017945 */ /* 0x000fe60003800000 */
[----:B------:R-:W-:-:S04]  /*27d0*/  FMUL R5, R5, R90 ;  /* 0x0000005a05057220 */ /* 0x000fc80000400000 */
[----:B------:R-:W-:-:S05]  /*27e0*/  FFMA R5, R30, R23, R5 ;  /* 0x000000171e057223 */ /* 0x000fca0000000005 */
[----:B------:R-:W-:-:S05]  /*27f0*/  F2FP.F16.F32.PACK_AB R5, RZ, R5 ;  /* 0x00000005ff05723e */ /* 0x000fca00000000ff */
[----:B------:R0:W-:Y:S01]  /*2800*/  @P1 STG.E.U16 desc[UR38][R12.64+0x10], R5 ;  /* 0x000010050c001986 */ /* 0x0001e2000c101526 */
[----:B------:R-:W-:Y:S05]  /*2810*/  @!P0 BRA `(.L_x_45) ;  /* 0x0000000000048947 */ /* 0x000fea0003800000 */
[----:B------:R0:W5:Y:S02]  /*2820*/  LDG.E.LTC128B.U16 R24, desc[UR38][R8.64+0x12] ;  /* 0x0000122608187981 */ /* 0x000164000c1e1520 */
.L_x_45:
[----:B------:R-:W-:Y:S05]  /*2830*/  BSYNC B1 ;  /* 0x0000000000017941 */ /* 0x000fea0003800000 */
.L_x_44:
        /* <DEDUP_REMOVED lines=10> */
.L_x_47:
[----:B------:R-:W-:Y:S05]  /*28e0*/  BSYNC B1 ;  /* 0x0000000000017941 */ /* 0x000fea0003800000 */
.L_x_46:
        /* <DEDUP_REMOVED lines=10> */
.L_x_49:
[----:B------:R-:W-:Y:S05]  /*2990*/  BSYNC B1 ;  /* 0x0000000000017941 */ /* 0x000fea0003800000 */
.L_x_48:
[----:B0----5:R-:W-:Y:S01]  /*29a0*/  HADD2.F32 R5, -RZ, R24.H0_H0 ;  /* 0x20000018ff057230 */ /* 0x021fe20000004100 */
        /* <DEDUP_REMOVED lines=8> */
.L_x_51:
[----:B------:R-:W-:Y:S05]  /*2a30*/  BSYNC B1 ;  /* 0x0000000000017941 */ /* 0x000fea0003800000 */
.L_x_50:
        /* <DEDUP_REMOVED lines=9> */
.L_x_53:
[----:B------:R-:W-:Y:S05]  /*2ad0*/  BSYNC B1 ;  /* 0x0000000000017941 */ /* 0x000fea0003800000 */
.L_x_52:
        /* <DEDUP_REMOVED lines=10> */
.L_x_55:
[----:B------:R-:W-:Y:S05]  /*2b80*/  BSYNC B1 ;  /* 0x0000000000017941 */ /* 0x000fea0003800000 */
.L_x_54:
        /* <DEDUP_REMOVED lines=10> */
.L_x_57:
[----:B------:R-:W-:Y:S05]  /*2c30*/  BSYNC B1 ;  /* 0x0000000000017941 */ /* 0x000fea0003800000 */
.L_x_56:
        /* <DEDUP_REMOVED lines=9> */
.L_x_59:
[----:B------:R-:W-:Y:S05]  /*2cd0*/  BSYNC B1 ;  /* 0x0000000000017941 */ /* 0x000fea0003800000 */
.L_x_58:
        /* <DEDUP_REMOVED lines=9> */
.L_x_61:
[----:B------:R-:W-:Y:S05]  /*2d70*/  BSYNC B1 ;  /* 0x0000000000017941 */ /* 0x000fea0003800000 */
.L_x_60:
        /* <DEDUP_REMOVED lines=10> */
.L_x_63:
[----:B------:R-:W-:Y:S05]  /*2e20*/  BSYNC B1 ;  /* 0x0000000000017941 */ /* 0x000fea0003800000 */
.L_x_62:
        /* <DEDUP_REMOVED lines=10> */
.L_x_65:
[----:B------:R-:W-:Y:S05]  /*2ed0*/  BSYNC B1 ;  /* 0x0000000000017941 */ /* 0x000fea0003800000 */
.L_x_64:
        /* <DEDUP_REMOVED lines=9> */
.L_x_67:
[----:B------:R-:W-:Y:S05]  /*2f70*/  BSYNC B1 ;  /* 0x0000000000017941 */ /* 0x000fea0003800000 */
.L_x_66:
        /* <DEDUP_REMOVED lines=9> */
.L_x_69:
[----:B------:R-:W-:Y:S05]  /*3010*/  BSYNC B1 ;  /* 0x0000000000017941 */ /* 0x000fea0003800000 */
.L_x_68:
        /* <DEDUP_REMOVED lines=10> */
.L_x_71:
[----:B------:R-:W-:Y:S05]  /*30c0*/  BSYNC B1 ;  /* 0x0000000000017941 */ /* 0x000fea0003800000 */
.L_x_70:
        /* <DEDUP_REMOVED lines=10> */
.L_x_73:
[----:B------:R-:W-:Y:S05]  /*3170*/  BSYNC B1 ;  /* 0x0000000000017941 */ /* 0x000fea0003800000 */
.L_x_72:
        /* <DEDUP_REMOVED lines=9> */
.L_x_75:
[----:B------:R-:W-:Y:S05]  /*3210*/  BSYNC B1 ;  /* 0x0000000000017941 */ /* 0x000fea0003800000 */
.L_x_74:
        /* <DEDUP_REMOVED lines=9> */
.L_x_77:
[----:B------:R-:W-:Y:S05]  /*32b0*/  BSYNC B1 ;  /* 0x0000000000017941 */ /* 0x000fea0003800000 */
.L_x_76:
        /* <DEDUP_REMOVED lines=10> */
.L_x_79:
[----:B------:R-:W-:Y:S05]  /*3360*/  BSYNC B1 ;  /* 0x0000000000017941 */ /* 0x000fea0003800000 */
.L_x_78:
        /* <DEDUP_REMOVED lines=10> */
.L_x_81:
[----:B------:R-:W-:Y:S05]  /*3410*/  BSYNC B1 ;  /* 0x0000000000017941 */ /* 0x000fea0003800000 */
.L_x_80:
        /* <DEDUP_REMOVED lines=9> */
.L_x_83:
[----:B------:R-:W-:Y:S05]  /*34b0*/  BSYNC B1 ;  /* 0x0000000000017941 */ /* 0x000fea0003800000 */
.L_x_82:
        /* <DEDUP_REMOVED lines=9> */
.L_x_85:
[----:B------:R-:W-:Y:S05]  /*3550*/  BSYNC B1 ;  /* 0x0000000000017941 */ /* 0x000fea0003800000 */
.L_x_84:
        /* <DEDUP_REMOVED lines=10> */
.L_x_87:
[----:B------:R-:W-:Y:S05]  /*3600*/  BSYNC B1 ;  /* 0x0000000000017941 */ /* 0x000fea0003800000 */
.L_x_86:
        /* <DEDUP_REMOVED lines=10> */
.L_x_89:
[----:B------:R-:W-:Y:S05]  /*36b0*/  BSYNC B1 ;  /* 0x0000000000017941 */ /* 0x000fea0003800000 */
.L_x_88:
        /* <DEDUP_REMOVED lines=9> */
.L_x_91:
[----:B------:R-:W-:Y:S05]  /*3750*/  BSYNC B1 ;  /* 0x0000000000017941 */ /* 0x000fea0003800000 */
.L_x_90:
        /* <DEDUP_REMOVED lines=9> */
.L_x_93:
[----:B------:R-:W-:Y:S05]  /*37f0*/  BSYNC B1 ;  /* 0x0000000000017941 */ /* 0x000fea0003800000 */
.L_x_92:
        /* <DEDUP_REMOVED lines=10> */
.L_x_95:
[----:B------:R-:W-:Y:S05]  /*38a0*/  BSYNC B1 ;  /* 0x0000000000017941 */ /* 0x000fea0003800000 */
.L_x_94:
        /* <DEDUP_REMOVED lines=10> */
.L_x_97:
[----:B------:R-:W-:Y:S05]  /*3950*/  BSYNC B1 ;  /* 0x0000000000017941 */ /* 0x000fea0003800000 */
.L_x_96:
        /* <DEDUP_REMOVED lines=9> */
.L_x_99:
[----:B------:R-:W-:Y:S05]  /*39f0*/  BSYNC B1 ;  /* 0x0000000000017941 */ /* 0x000fea0003800000 */
.L_x_98:
        /* <DEDUP_REMOVED lines=9> */
.L_x_101:
[----:B------:R-:W-:Y:S05]  /*3a90*/  BSYNC B1 ;  /* 0x0000000000017941 */ /* 0x000fea0003800000 */
.L_x_100:
        /* <DEDUP_REMOVED lines=10> */
.L_x_103:
[----:B------:R-:W-:Y:S05]  /*3b40*/  BSYNC B1 ;  /* 0x0000000000017941 */ /* 0x000fea0003800000 */
.L_x_102:
        /* <DEDUP_REMOVED lines=10> */
.L_x_105:
[----:B------:R-:W-:Y:S05]  /*3bf0*/  BSYNC B1 ;  /* 0x0000000000017941 */ /* 0x000fea0003800000 */
.L_x_104:
        /* <DEDUP_REMOVED lines=9> */
.L_x_107:
[----:B------:R-:W-:Y:S05]  /*3c90*/  BSYNC B1 ;  /* 0x0000000000017941 */ /* 0x000fea0003800000 */
.L_x_106:
        /* <DEDUP_REMOVED lines=9> */
.L_x_109:
[----:B------:R-:W-:Y:S05]  /*3d30*/  BSYNC B1 ;  /* 0x0000000000017941 */ /* 0x000fea0003800000 */
.L_x_108:
        /* <DEDUP_REMOVED lines=10> */
.L_x_111:
[----:B------:R-:W-:Y:S05]  /*3de0*/  BSYNC B1 ;  /* 0x0000000000017941 */ /* 0x000fea0003800000 */
.L_x_110:
        /* <DEDUP_REMOVED lines=10> */
.L_x_113:
[----:B------:R-:W-:Y:S05]  /*3e90*/  BSYNC B1 ;  /* 0x0000000000017941 */ /* 0x000fea0003800000 */
.L_x_112:
        /* <DEDUP_REMOVED lines=9> */
.L_x_115:
[----:B------:R-:W-:Y:S05]  /*3f30*/  BSYNC B1 ;  /* 0x0000000000017941 */ /* 0x000fea0003800000 */
.L_x_114:
        /* <DEDUP_REMOVED lines=9> */
.L_x_117:
[----:B------:R-:W-:Y:S05]  /*3fd0*/  BSYNC B1 ;  /* 0x0000000000017941 */ /* 0x000fea0003800000 */
.L_x_116:
        /* <DEDUP_REMOVED lines=10> */
.L_x_119:
[----:B------:R-:W-:Y:S05]  /*4080*/  BSYNC B1 ;  /* 0x0000000000017941 */ /* 0x000fea0003800000 */
.L_x_118:
        /* <DEDUP_REMOVED lines=10> */
.L_x_121:
[----:B------:R-:W-:Y:S05]  /*4130*/  BSYNC B1 ;  /* 0x0000000000017941 */ /* 0x000fea0003800000 */
.L_x_120:
        /* <DEDUP_REMOVED lines=9> */
.L_x_123:
[----:B------:R-:W-:Y:S05]  /*41d0*/  BSYNC B1 ;  /* 0x0000000000017941 */ /* 0x000fea0003800000 */
.L_x_122:
        /* <DEDUP_REMOVED lines=9> */
.L_x_125:
[----:B------:R-:W-:Y:S05]  /*4270*/  BSYNC B1 ;  /* 0x0000000000017941 */ /* 0x000fea0003800000 */
.L_x_124:
        /* <DEDUP_REMOVED lines=10> */
.L_x_127:
[----:B------:R-:W-:Y:S05]  /*4320*/  BSYNC B1 ;  /* 0x0000000000017941 */ /* 0x000fea0003800000 */
.L_x_126:
        /* <DEDUP_REMOVED lines=10> */
.L_x_129:
[----:B------:R-:W-:Y:S05]  /*43d0*/  BSYNC B1 ;  /* 0x0000000000017941 */ /* 0x000fea0003800000 */
.L_x_128:
        /* <DEDUP_REMOVED lines=9> */
.L_x_131:
[----:B------:R-:W-:Y:S05]  /*4470*/  BSYNC B1 ;  /* 0x0000000000017941 */ /* 0x000fea0003800000 */
.L_x_130:
        /* <DEDUP_REMOVED lines=9> */
.L_x_133:
[----:B------:R-:W-:Y:S05]  /*4510*/  BSYNC B1 ;  /* 0x0000000000017941 */ /* 0x000fea0003800000 */
.L_x_132:
        /* <DEDUP_REMOVED lines=10> */
.L_x_135:
[----:B------:R-:W-:Y:S05]  /*45c0*/  BSYNC B1 ;  /* 0x0000000000017941 */ /* 0x000fea0003800000 */
.L_x_134:
        /* <DEDUP_REMOVED lines=10> */
.L_x_137:
[----:B------:R-:W-:Y:S05]  /*4670*/  BSYNC B1 ;  /* 0x0000000000017941 */ /* 0x000fea0003800000 */
.L_x_136:
        /* <DEDUP_REMOVED lines=9> */
.L_x_139:
[----:B------:R-:W-:Y:S05]  /*4710*/  BSYNC B1 ;  /* 0x0000000000017941 */ /* 0x000fea0003800000 */
.L_x_138:
        /* <DEDUP_REMOVED lines=9> */
.L_x_141:
[----:B------:R-:W-:Y:S05]  /*47b0*/  BSYNC B1 ;  /* 0x0000000000017941 */ /* 0x000fea0003800000 */
.L_x_140:
        /* <DEDUP_REMOVED lines=10> */
.L_x_143:
[----:B------:R-:W-:Y:S05]  /*4860*/  BSYNC B1 ;  /* 0x0000000000017941 */ /* 0x000fea0003800000 */
.L_x_142:
        /* <DEDUP_REMOVED lines=10> */
.L_x_145:
[----:B------:R-:W-:Y:S05]  /*4910*/  BSYNC B1 ;  /* 0x0000000000017941 */ /* 0x000fea0003800000 */
.L_x_144:
        /* <DEDUP_REMOVED lines=9> */
.L_x_147:
[----:B------:R-:W-:Y:S05]  /*49b0*/  BSYNC B1 ;  /* 0x0000000000017941 */ /* 0x000fea0003800000 */
.L_x_146:
        /* <DEDUP_REMOVED lines=9> */
.L_x_149:
[----:B------:R-:W-:Y:S05]  /*4a50*/  BSYNC B1 ;  /* 0x0000000000017941 */ /* 0x000fea0003800000 */
.L_x_148:
        /* <DEDUP_REMOVED lines=10> */
.L_x_151:
[----:B------:R-:W-:Y:S05]  /*4b00*/  BSYNC B1 ;  /* 0x0000000000017941 */ /* 0x000fea0003800000 */
.L_x_150:
[----:B-----5:R-:W-:Y:S01]  /*4b10*/  HADD2.F32 R5, -RZ, R24.H0_H0 ;  /* 0x20000018ff057230 */ /* 0x020fe20000004100 */
[----:B------:R-:W-:Y:S01]  /*4b20*/  ISETP.GT.AND P0, PT, R4, 0x79, PT ;  /* 0x000000790400780c */ /* 0x000fe20003f04270 */
[----:B------:R-:W-:Y:S01]  /*4b30*/  @P2 IMAD.MOV.U32 R4, RZ, RZ, R10 ;  /* 0x000000ffff042224 */ /* 0x000fe200078e000a */
[----:B------:R-:W-:Y:S02]  /*4b40*/  BSSY B1, `(.L_x_152) ;  /* 0x000000a000017945 */ /* 0x000fe40003800000 */
[----:B------:R-:W-:Y:S01]  /*4b50*/  FMUL R5, R5, R90 ;  /* 0x0000005a05057220 */ /* 0x000fe20000400000 */
[----:B------:R-:W-:-:S03]  /*4b60*/  ISETP.GT.AND P3, PT, R3, RZ, P0 ;  /* 0x000000ff0300720c */ /* 0x000fc60000764270 */
[----:B------:R-:W-:-:S05]  /*4b70*/  FFMA R5, R84, R23, R5 ;  /* 0x0000001754057223 */ /* 0x000fca0000000005 */
[----:B------:R-:W-:-:S04]  /*4b80*/  F2FP.F16.F32.PACK_AB R5, RZ, R5 ;  /* 0x00000005ff05723e */ /* 0x000fc800000000ff */
[----:B0-----:R-:W-:Y:S01]  /*4b90*/  PRMT R14, R5, 0x7610, R14 ;  /* 0x00007610050e7816 */ /* 0x001fe2000000000e */
[----:B------:R-:W-:-:S05]  /*4ba0*/  @P2 IMAD.MOV.U32 R5, RZ, RZ, R11 ;  /* 0x000000ffff052224 */ /* 0x000fca00078e000b */
[----:B------:R0:W-:Y:S01]  /*4bb0*/  @P2 STG.E.U16 desc[UR38][R4.64+0xf0], R14 ;  /* 0x0000f00e04002986 */ /* 0x0001e2000c101526 */
[----:B------:R-:W-:Y:S05]  /*4bc0*/  @!P3 BRA `(.L_x_153) ;  /* 0x000000000004b947 */ /* 0x000fea0003800000 */
[----:B------:R0:W5:Y:S02]  /*4bd0*/  LDG.E.LTC128B.U16 R24, desc[UR38][R6.64+0xf2] ;  /* 0x0000f22606187981 */ /* 0x000164000c1e1520 */
.L_x_153:
[----:B------:R-:W-:Y:S05]  /*4be0*/  BSYNC B1 ;  /* 0x0000000000017941 */ /* 0x000fea0003800000 */
.L_x_152:
        /* <DEDUP_REMOVED lines=9> */
.L_x_155:
[----:B------:R-:W-:Y:S05]  /*4c80*/  BSYNC B1 ;  /* 0x0000000000017941 */ /* 0x000fea0003800000 */
.L_x_154:
[----:B-----5:R-:W-:Y:S01]  /*4c90*/  HADD2.F32 R5, -RZ, R24.H0_H0 ;  /* 0x20000018ff057230 */ /* 0x020fe20000004100 */
[----:B------:R-:W-:Y:S01]  /*4ca0*/  ISETP.GT.AND P0, PT, R3, 0x8, P0 ;  /* 0x000000080300780c */ /* 0x000fe20000704270 */
[----:B0-----:R-:W-:Y:S01]  /*4cb0*/  @P1 IMAD.MOV.U32 R4, RZ, RZ, R12 ;  /* 0x000000ffff041224 */ /* 0x001fe200078e000c */
[----:B------:R-:W-:Y:S02]  /*4cc0*/  BSSY B1, `(.L_x_156) ;  /* 0x0000009000017945 */ /* 0x000fe40003800000 */
[----:B------:R-:W-:-:S04]  /*4cd0*/  FMUL R5, R5, R90 ;  /* 0x0000005a05057220 */ /* 0x000fc80000400000 */
[----:B------:R-:W-:-:S05]  /*4ce0*/  FFMA R5, R86, R23, R5 ;  /* 0x0000001756057223 */ /* 0x000fca0000000005 */
[----:B------:R-:W-:-:S04]  /*4cf0*/  F2FP.F16.F32.PACK_AB R5, RZ, R5 ;  /* 0x00000005ff05723e */ /* 0x000fc800000000ff */
[----:B-1-3--:R-:W-:Y:S01]  /*4d00*/  PRMT R6, R5, 0x7610, R6 ;  /* 0x0000761005067816 */ /* 0x00afe20000000006 */
[----:B------:R-:W-:-:S05]  /*4d10*/  @P1 IMAD.MOV.U32 R5, RZ, RZ, R13 ;  /* 0x000000ffff051224 */ /* 0x000fca00078e000d */
[----:B------:R0:W-:Y:S01]  /*4d20*/  @P1 STG.E.U16 desc[UR38][R4.64+0xf0], R6 ;  /* 0x0000f00604001986 */ /* 0x0001e2000c101526 */
[----:B------:R-:W-:Y:S05]  /*4d30*/  @!P0 BRA `(.L_x_157) ;  /* 0x0000000000048947 */ /* 0x000fea0003800000 */
[----:B------:R1:W5:Y:S02]  /*4d40*/  LDG.E.LTC128B.U16 R24, desc[UR38][R8.64+0xf2] ;  /* 0x0000f22608187981 */ /* 0x000364000c1e1520 */
.L_x_157:
[----:B------:R-:W-:Y:S05]  /*4d50*/  BSYNC B1 ;  /* 0x0000000000017941 */ /* 0x000fea0003800000 */
.L_x_156:
[----:B------:R-:W-:Y:S05]  /*4d60*/  @!P0 BRA `(.L_x_158) ;  /* 0x0000001000e88947 */ /* 0x000fea0003800000 */
[----:B-----5:R-:W-:-:S05]  /*4d70*/  HADD2.F32 R3, -RZ, R24.H0_H0 ;  /* 0x20000018ff037230 */ /* 0x020fca0000004100 */
[----:B0-----:R-:W-:-:S04]  /*4d80*/  FMUL R4, R3, R90 ;  /* 0x0000005a03047220 */ /* 0x001fc80000400000 */
[----:B------:R-:W-:-:S05]  /*4d90*/  FFMA R4, R87, R23, R4 ;  /* 0x0000001757047223 */ /* 0x000fca0000000004 */
[----:B------:R-:W-:-:S05]  /*4da0*/  F2FP.F16.F32.PACK_AB R4, RZ, R4 ;  /* 0x00000004ff04723e */ /* 0x000fca00000000ff */
[----:B------:R3:W-:Y:S01]  /*4db0*/  STG.E.U16 desc[UR38][R12.64+0xf2], R4 ;  /* 0x0000f2040c007986 */ /* 0x0007e2000c101526 */
[----:B------:R-:W-:Y:S05]  /*4dc0*/  BRA `(.L_x_158) ;  /* 0x0000001000d07947 */ /* 0x000fea0003800000 */
.L_x_33:
[----:B------:R-:W-:Y:S01]  /*4dd0*/  ISETP.GT.AND P3, PT, R4, 0x1, PT ;  /* 0x000000010400780c */ /* 0x000fe20003f64270 */
[----:B------:R-:W-:Y:S01]  /*4de0*/  ULDC.64 UR4, c[0x0][0x5c0] ;  /* 0x0001700000047ab9 */ /* 0x000fe20000000a00 */
[-C--:B------:R-:W-:Y:S01]  /*4df0*/  FMUL R24, R24, R23.reuse ;  /* 0x0000001718187220 */ /* 0x080fe20000400000 */
[----:B------:R-:W-:Y:S01]  /*4e00*/  LEA R6, P4, R106, UR4, 0x1 ;  /* 0x000000046a067c11 */ /* 0x000fe2000f8808ff */
[-C--:B------:R-:W-:Y:S01]  /*4e10*/  FMUL R25, R25, R23.reuse ;  /* 0x0000001719197220 */ /* 0x080fe20000400000 */
[----:B------:R-:W-:Y:S01]  /*4e20*/  ISETP.GT.AND P0, PT, R3, RZ, P3 ;  /* 0x000000ff0300720c */ /* 0x000fe20001f04270 */
[-C--:B------:R-:W-:Y:S01]  /*4e30*/  FMUL R26, R26, R23.reuse ;  /* 0x000000171a1a7220 */ /* 0x080fe20000400000 */
[----:B------:R-:W-:Y:S01]  /*4e40*/  F2FP.F16.F32.PACK_AB R24, RZ, R24 ;  /* 0x00000018ff18723e */ /* 0x000fe200000000ff */
[-C--:B------:R-:W-:Y:S01]  /*4e50*/  FMUL R27, R27, R23.reuse ;  /* 0x000000171b1b7220 */ /* 0x080fe20000400000 */
[----:B------:R-:W-:Y:S01]  /*4e60*/  LEA.HI.X R7, R106, UR5, R103, 0x1, P4 ;  /* 0x000000056a077c11 */ /* 0x000fe2000a0f0c67 */
[----:B------:R-:W-:Y:S01]  /*4e70*/  FMUL R28, R28, R23 ;  /* 0x000000171c1c7220 */ /* 0x000fe20000400000 */
[----:B------:R-:W-:Y:S01]  /*4e80*/  F2FP.F16.F32.PACK_AB R25, RZ, R25 ;  /* 0x00000019ff19723e */ /* 0x000fe200000000ff */
[-C--:B------:R-:W-:Y:S01]  /*4e90*/  FMUL R29, R29, R23.reuse ;  /* 0x000000171d1d7220 */ /* 0x080fe20000400000 */
[----:B------:R-:W-:Y:S01]  /*4ea0*/  ISETP.GT.AND P2, PT, R3, 0x8, P2 ;  /* 0x000000080300780c */ /* 0x000fe20001744270 */
[----:B------:R-:W-:Y:S01]  /*4eb0*/  @P1 STG.E.U16 desc[UR38][R6.64], R24 ;  /* 0x0000001806001986 */ /* 0x000fe2000c101526 */
[----:B------:R-:W-:Y:S01]  /*4ec0*/  ISETP.GT.AND P1, PT, R4, 0x8, PT ;  /* 0x000000080400780c */ /* 0x000fe20003f24270 */
[-C--:B------:R-:W-:Y:S01]  /*4ed0*/  FMUL R30, R30, R23.reuse ;  /* 0x000000171e1e7220 */ /* 0x080fe20000400000 */
[C---:B------:R-:W-:Y:S01]  /*4ee0*/  SHF.L.U64.HI R5, R91.reuse, 0x1, R92 ;  /* 0x000000015b057819 */ /* 0x040fe2000001025c */
[----:B------:R-:W-:Y:S01]  /*4ef0*/  @P0 STG.E.U16 desc[UR38][R6.64+0x2], R25 ;  /* 0x0000021906000986 */ /* 0x000fe2000c101526 */
[----:B------:R-:W-:Y:S01]  /*4f00*/  LEA R8, P5, R91, R6, 0x1 ;  /* 0x000000065b087211 */ /* 0x000fe200078a08ff */
[-C--:B------:R-:W-:Y:S01]  /*4f10*/  FMUL R31, R31, R23.reuse ;  /* 0x000000171f1f7220 */ /* 0x080fe20000400000 */
[----:B------:R-:W-:Y:S01]  /*4f20*/  ISETP.GT.AND P3, PT, R3, 0x8, P3 ;  /* 0x000000080300780c */ /* 0x000fe20001f64270 */
[-C--:B------:R-:W-:Y:S01]  /*4f30*/  FMUL R32, R32, R23.reuse ;  /* 0x0000001720207220 */ /* 0x080fe20000400000 */
[----:B------:R-:W-:Y:S01]  /*4f40*/  ISETP.GT.AND P0, PT, R4, 0x9, PT ;  /* 0x000000090400780c */ /* 0x000fe20003f04270 */
[----:B------:R-:W-:Y:S01]  /*4f50*/  IMAD.X R9, R5, 0x1, R7, P5 ;  /* 0x0000000105097824 */ /* 0x000fe200028e0607 */
[----:B------:R-:W-:Y:S01]  /*4f60*/  ISETP.GT.AND P4, PT, R3, RZ, P1 ;  /* 0x000000ff0300720c */ /* 0x000fe20000f84270 */
[-C--:B------:R-:W-:Y:S01]  /*4f70*/  FMUL R33, R33, R23.reuse ;  /* 0x0000001721217220 */ /* 0x080fe20000400000 */
[----:B------:R-:W-:Y:S01]  /*4f80*/  F2FP.F16.F32.PACK_AB R26, RZ, R26 ;  /* 0x0000001aff1a723e */ /* 0x000fe200000000ff */
[-C--:B------:R-:W-:Y:S01]  /*4f90*/  FMUL R34, R34, R23.reuse ;  /* 0x0000001722227220 */ /* 0x080fe20000400000 */
[----:B------:R-:W-:Y:S01]  /*4fa0*/  ISETP.GT.AND P5, PT, R3, RZ, P0 ;  /* 0x000000ff0300720c */ /* 0x000fe200007a4270 */
[----:B------:R-:W-:Y:S01]  /*4fb0*/  FMUL R35, R35, R23 ;  /* 0x0000001723237220 */ /* 0x000fe20000400000 */
[----:B------:R-:W-:Y:S01]  /*4fc0*/  F2FP.F16.F32.PACK_AB R27, RZ, R27 ;  /* 0x0000001bff1b723e */ /* 0x000fe200000000ff */
[----:B------:R-:W-:Y:S01]  /*4fd0*/  @P2 STG.E.U16 desc[UR38][R8.64], R26 ;  /* 0x0000001a08002986 */ /* 0x000fe2000c101526 */
[----:B------:R-:W-:Y:S01]  /*4fe0*/  F2FP.F16.F32.PACK_AB R28, RZ, R28 ;  /* 0x0000001cff1c723e */ /* 0x000fe200000000ff */
[-C--:B------:R-:W-:Y:S01]  /*4ff0*/  FMUL R36, R36, R23.reuse ;  /* 0x0000001724247220 */ /* 0x080fe20000400000 */
[----:B------:R-:W-:Y:S01]  /*5000*/  ISETP.GT.AND P2, PT, R3, 0x8, P1 ;  /* 0x000000080300780c */ /* 0x000fe20000f44270 */
[----:B------:R-:W-:Y:S01]  /*5010*/  @P3 STG.E.U16 desc[UR38][R8.64+0x2], R27 ;  /* 0x0000021b08003986 */ /* 0x000fe2000c101526 */
[----:B------:R-:W-:Y:S01]  /*5020*/  ISETP.GT.AND P1, PT, R4, 0x10, PT ;  /* 0x000000100400780c */ /* 0x000fe20003f24270 */
[----:B------:R-:W-:Y:S01]  /*5030*/  FMUL R37, R37, R23 ;  /* 0x0000001725257220 */ /* 0x000fe20000400000 */
[----:B------:R-:W-:Y:S01]  /*5040*/  F2FP.F16.F32.PACK_AB R29, RZ, R29 ;  /* 0x0000001dff1d723e */ /* 0x000fe200000000ff */
[----:B------:R-:W-:Y:S01]  /*5050*/  @P4 STG.E.U16 desc[UR38][R6.64+0x10], R28 ;  /* 0x0000101c06004986 */ /* 0x000fe2000c101526 */
[C---:B------:R-:W-:Y:S01]  /*5060*/  ISETP.GT.AND P3, PT, R3.reuse, 0x8, P0 ;  /* 0x000000080300780c */ /* 0x040fe20000764270 */
[-C--:B------:R-:W-:Y:S01]  /*5070*/  FMUL R38, R38, R23.reuse ;  /* 0x0000001726267220 */ /* 0x080fe20000400000 */
[----:B------:R-:W-:Y:S01]  /*5080*/  ISETP.GT.AND P0, PT, R4, 0x11, PT ;  /* 0x000000110400780c */ /* 0x000fe20003f04270 */
[----:B------:R-:W-:Y:S01]  /*5090*/  @P5 STG.E.U16 desc[UR38][R6.64+0x12], R29 ;  /* 0x0000121d06005986 */ /* 0x000fe2000c101526 */
        /* <DEDUP_REMOVED lines=161> */
[----:B------:R-:W-:Y:S01]  /*5ab0*/  FMUL R87, R87, R23 ;  /* 0x0000001757577220 */ /* 0x000fe20000400000 */
[----:B------:R-:W-:-:S02]  /*5ac0*/  F2FP.F16.F32.PACK_AB R62, RZ, R62 ;  /* 0x0000003eff3e723e */ /* 0x000fc400000000ff */
[C---:B------:R-:W-:Y:S02]  /*5ad0*/  ISETP.GT.AND P5, PT, R3.reuse, RZ, P0 ;  /* 0x000000ff0300720c */ /* 0x040fe400007a4270 */
[----:B------:R-:W-:Y:S01]  /*5ae0*/  F2FP.F16.F32.PACK_AB R63, RZ, R63 ;  /* 0x0000003fff3f723e */ /* 0x000fe200000000ff */
[----:B------:R-:W-:Y:S01]  /*5af0*/  @P2 STG.E.U16 desc[UR38][R8.64+0x90], R62 ;  /* 0x0000903e08002986 */ /* 0x000fe2000c101526 */
[----:B------:R-:W-:Y:S02]  /*5b00*/  F2FP.F16.F32.PACK_AB R64, RZ, R64 ;  /* 0x00000040ff40723e */ /* 0x000fe400000000ff */
[C---:B------:R-:W-:Y:S01]  /*5b10*/  ISETP.GT.AND P2, PT, R3.reuse, 0x8, P1 ;  /* 0x000000080300780c */ /* 0x040fe20000f44270 */
[----:B------:R-:W-:Y:S01]  /*5b20*/  @P3 STG.E.U16 desc[UR38][R8.64+0x92], R63 ;  /* 0x0000923f08003986 */ /* 0x000fe2000c101526 */
[----:B------:R-:W-:Y:S02]  /*5b30*/  ISETP.GT.AND P1, PT, R4, 0x58, PT ;  /* 0x000000580400780c */ /* 0x000fe40003f24270 */
[----:B------:R-:W-:Y:S01]  /*5b40*/  F2FP.F16.F32.PACK_AB R65, RZ, R65 ;  /* 0x00000041ff41723e */ /* 0x000fe200000000ff */
[----:B------:R-:W-:Y:S01]  /*5b50*/  @P4 STG.E.U16 desc[UR38][R6.64+0xa0], R64 ;  /* 0x0000a04006004986 */ /* 0x000fe2000c101526 */
[----:B------:R-:W-:-:S02]  /*5b60*/  ISETP.GT.AND P3, PT, R3, 0x8, P0 ;  /* 0x000000080300780c */ /* 0x000fc40000764270 */
[----:B------:R-:W-:Y:S01]  /*5b70*/  ISETP.GT.AND P0, PT, R4, 0x59, PT ;  /* 0x000000590400780c */ /* 0x000fe20003f04270 */
[----:B------:R-:W-:Y:S01]  /*5b80*/  @P5 STG.E.U16 desc[UR38][R6.64+0xa2], R65 ;  /* 0x0000a24106005986 */ /* 0x000fe2000c101526 */
[C---:B------:R-:W-:Y:S02]  /*5b90*/  ISETP.GT.AND P4, PT, R3.reuse, RZ, P1 ;  /* 0x000000ff0300720c */ /* 0x040fe40000f84270 */
[----:B------:R-:W-:Y:S02]  /*5ba0*/  F2FP.F16.F32.PACK_AB R66, RZ, R66 ;  /* 0x00000042ff42723e */ /* 0x000fe400000000ff */
[----:B------:R-:W-:Y:S02]  /*5bb0*/  ISETP.GT.AND P5, PT, R3, RZ, P0 ;  /* 0x000000ff0300720c */ /* 0x000fe400007a4270 */
[----:B------:R-:W-:Y:S01]  /*5bc0*/  F2FP.F16.F32.PACK_AB R67, RZ, R67 ;  /* 0x00000043ff43723e */ /* 0x000fe200000000ff */
[----:B------:R-:W-:Y:S01]  /*5bd0*/  @P2 STG.E.U16 desc[UR38][R8.64+0xa0], R66 ;  /* 0x0000a04208002986 */ /* 0x000fe2000c101526 */
[----:B------:R-:W-:-:S02]  /*5be0*/  F2FP.F16.F32.PACK_AB R68, RZ, R68 ;  /* 0x00000044ff44723e */ /* 0x000fc400000000ff */
[C---:B------:R-:W-:Y:S01]  /*5bf0*/  ISETP.GT.AND P2, PT, R3.reuse, 0x8, P1 ;  /* 0x000000080300780c */ /* 0x040fe20000f44270 */
[----:B------:R-:W-:Y:S01]  /*5c00*/  @P3 STG.E.U16 desc[UR38][R8.64+0xa2], R67 ;  /* 0x0000a24308003986 */ /* 0x000fe2000c101526 */
[C---:B------:R-:W-:Y:S02]  /*5c10*/  ISETP.GT.AND P1, PT, R4.reuse, 0x60, PT ;  /* 0x000000600400780c */ /* 0x040fe40003f24270 */
[----:B------:R-:W-:Y:S01]  /*5c20*/  F2FP.F16.F32.PACK_AB R69, RZ, R69 ;  /* 0x00000045ff45723e */ /* 0x000fe200000000ff */
[----:B------:R-:W-:Y:S01]  /*5c30*/  @P4 STG.E.U16 desc[UR38][R6.64+0xb0], R68 ;  /* 0x0000b04406004986 */ /* 0x000fe2000c101526 */
[C---:B------:R-:W-:Y:S02]  /*5c40*/  ISETP.GT.AND P3, PT, R3.reuse, 0x8, P0 ;  /* 0x000000080300780c */ /* 0x040fe40000764270 */
[----:B------:R-:W-:Y:S01]  /*5c50*/  ISETP.GT.AND P0, PT, R4, 0x61, PT ;  /* 0x000000610400780c */ /* 0x000fe20003f04270 */
[----:B------:R-:W-:Y:S01]  /*5c60*/  @P5 STG.E.U16 desc[UR38][R6.64+0xb2], R69 ;  /* 0x0000b24506005986 */ /* 0x000fe2000c101526 */
[----:B------:R-:W-:-:S02]  /*5c70*/  ISETP.GT.AND P4, PT, R3, RZ, P1 ;  /* 0x000000ff0300720c */ /* 0x000fc40000f84270 */
[C---:B------:R-:W-:Y:S02]  /*5c80*/  ISETP.GT.AND P5, PT, R3.reuse, RZ, P0 ;  /* 0x000000ff0300720c */ /* 0x040fe400007a4270 */
[----:B------:R-:W-:Y:S02]  /*5c90*/  F2FP.F16.F32.PACK_AB R70, RZ, R70 ;  /* 0x00000046ff46723e */ /* 0x000fe400000000ff */
[----:B------:R-:W-:Y:S02]  /*5ca0*/  F2FP.F16.F32.PACK_AB R71, RZ, R71 ;  /* 0x00000047ff47723e */ /* 0x000fe400000000ff */
[----:B------:R-:W-:Y:S01]  /*5cb0*/  F2FP.F16.F32.PACK_AB R72, RZ, R72 ;  /* 0x00000048ff48723e */ /* 0x000fe200000000ff */
[----:B------:R-:W-:Y:S01]  /*5cc0*/  @P2 STG.E.U16 desc[UR38][R8.64+0xb0], R70 ;  /* 0x0000b04608002986 */ /* 0x000fe2000c101526 */
[----:B------:R-:W-:Y:S02]  /*5cd0*/  F2FP.F16.F32.PACK_AB R73, RZ, R73 ;  /* 0x00000049ff49723e */ /* 0x000fe400000000ff */
[C---:B------:R-:W-:Y:S01]  /*5ce0*/  ISETP.GT.AND P1, PT, R3.reuse, 0x8, P1 ;  /* 0x000000080300780c */ /* 0x040fe20000f24270 */
[----:B------:R-:W-:Y:S01]  /*5cf0*/  @P3 STG.E.U16 desc[UR38][R8.64+0xb2], R71 ;  /* 0x0000b24708003986 */ /* 0x000fe2000c101526 */
[----:B------:R-:W-:-:S02]  /*5d00*/  ISETP.GT.AND P2, PT, R3, 0x8, P0 ;  /* 0x000000080300780c */ /* 0x000fc40000744270 */
[C---:B------:R-:W-:Y:S01]  /*5d10*/  ISETP.GT.AND P0, PT, R4.reuse, 0x69, PT ;  /* 0x000000690400780c */ /* 0x040fe20003f04270 */
[----:B------:R-:W-:Y:S01]  /*5d20*/  @P4 STG.E.U16 desc[UR38][R6.64+0xc0], R72 ;  /* 0x0000c04806004986 */ /* 0x000fe2000c101526 */
[----:B------:R-:W-:Y:S02]  /*5d30*/  ISETP.GT.AND P4, PT, R4, 0x68, PT ;  /* 0x000000680400780c */ /* 0x000fe40003f84270 */
[----:B------:R-:W-:Y:S01]  /*5d40*/  F2FP.F16.F32.PACK_AB R74, RZ, R74 ;  /* 0x0000004aff4a723e */ /* 0x000fe200000000ff */
[----:B------:R-:W-:Y:S01]  /*5d50*/  @P5 STG.E.U16 desc[UR38][R6.64+0xc2], R73 ;  /* 0x0000c24906005986 */ /* 0x000fe2000c101526 */
[C---:B------:R-:W-:Y:S02]  /*5d60*/  ISETP.GT.AND P5, PT, R3.reuse, RZ, P4 ;  /* 0x000000ff0300720c */ /* 0x040fe400027a4270 */
[----:B------:R-:W-:Y:S01]  /*5d70*/  ISETP.GT.AND P3, PT, R3, RZ, P0 ;  /* 0x000000ff0300720c */ /* 0x000fe20000764270 */
[----:B------:R-:W-:Y:S01]  /*5d80*/  @P1 STG.E.U16 desc[UR38][R8.64+0xc0], R74 ;  /* 0x0000c04a08001986 */ /* 0x000fe2000c101526 */
[----:B------:R-:W-:-:S02]  /*5d90*/  F2FP.F16.F32.PACK_AB R75, RZ, R75 ;  /* 0x0000004bff4b723e */ /* 0x000fc400000000ff */
[----:B------:R-:W-:Y:S02]  /*5da0*/  F2FP.F16.F32.PACK_AB R76, RZ, R76 ;  /* 0x0000004cff4c723e */ /* 0x000fe400000000ff */
[C---:B------:R-:W-:Y:S01]  /*5db0*/  ISETP.GT.AND P4, PT, R3.reuse, 0x8, P4 ;  /* 0x000000080300780c */ /* 0x040fe20002784270 */
[----:B------:R-:W-:Y:S01]  /*5dc0*/  @P2 STG.E.U16 desc[UR38][R8.64+0xc2], R75 ;  /* 0x0000c24b08002986 */ /* 0x000fe2000c101526 */
[----:B------:R-:W-:Y:S02]  /*5dd0*/  F2FP.F16.F32.PACK_AB R77, RZ, R77 ;  /* 0x0000004dff4d723e */ /* 0x000fe400000000ff */
[C---:B------:R-:W-:Y:S01]  /*5de0*/  ISETP.GT.AND P2, PT, R4.reuse, 0x71, PT ;  /* 0x000000710400780c */ /* 0x040fe20003f44270 */
[----:B------:R-:W-:Y:S01]  /*5df0*/  @P5 STG.E.U16 desc[UR38][R6.64+0xd0], R76 ;  /* 0x0000d04c06005986 */ /* 0x000fe2000c101526 */
[----:B------:R-:W-:Y:S02]  /*5e00*/  ISETP.GT.AND P5, PT, R3, 0x8, P0 ;  /* 0x000000080300780c */ /* 0x000fe400007a4270 */
[C---:B------:R-:W-:Y:S01]  /*5e10*/  ISETP.GT.AND P1, PT, R4.reuse, 0x78, PT ;  /* 0x000000780400780c */ /* 0x040fe20003f24270 */
[----:B------:R-:W-:Y:S01]  /*5e20*/  @P3 STG.E.U16 desc[UR38][R6.64+0xd2], R77 ;  /* 0x0000d24d06003986 */ /* 0x000fe2000c101526 */
[----:B------:R-:W-:-:S02]  /*5e30*/  ISETP.GT.AND P3, PT, R4, 0x70, PT ;  /* 0x000000700400780c */ /* 0x000fc40003f64270 */
[----:B------:R-:W-:Y:S01]  /*5e40*/  ISETP.GT.AND P0, PT, R4, 0x79, PT ;  /* 0x000000790400780c */ /* 0x000fe20003f04270 */
[----:B------:R-:W-:Y:S01]  /*5e50*/  @P4 IMAD.MOV.U32 R4, RZ, RZ, R8 ;  /* 0x000000ffff044224 */ /* 0x000fe200078e0008 */
[----:B------:R-:W-:Y:S01]  /*5e60*/  F2FP.F16.F32.PACK_AB R78, RZ, R78 ;  /* 0x0000004eff4e723e */ /* 0x000fe200000000ff */
[----:B------:R-:W-:Y:S01]  /*5e70*/  @P4 IMAD.MOV.U32 R5, RZ, RZ, R9 ;  /* 0x000000ffff054224 */ /* 0x000fe200078e0009 */
[----:B------:R-:W-:Y:S02]  /*5e80*/  F2FP.F16.F32.PACK_AB R79, RZ, R79 ;  /* 0x0000004fff4f723e */ /* 0x000fe400000000ff */
[----:B------:R-:W-:Y:S02]  /*5e90*/  F2FP.F16.F32.PACK_AB R80, RZ, R80 ;  /* 0x00000050ff50723e */ /* 0x000fe400000000ff */
[----:B------:R0:W-:Y:S01]  /*5ea0*/  @P4 STG.E.U16 desc[UR38][R4.64+0xd0], R78 ;  /* 0x0000d04e04004986 */ /* 0x0001e2000c101526 */
[----:B------:R-:W-:Y:S02]  /*5eb0*/  ISETP.GT.AND P4, PT, R3, RZ, P2 ;  /* 0x000000ff0300720c */ /* 0x000fe40001784270 */
[----:B------:R-:W-:-:S02]  /*5ec0*/  F2FP.F16.F32.PACK_AB R81, RZ, R81 ;  /* 0x00000051ff51723e */ /* 0x000fc400000000ff */
[----:B------:R-:W-:Y:S02]  /*5ed0*/  ISETP.GT.AND P2, PT, R3, 0x8, P2 ;  /* 0x000000080300780c */ /* 0x000fe40001744270 */
[----:B------:R-:W-:Y:S02]  /*5ee0*/  F2FP.F16.F32.PACK_AB R82, RZ, R82 ;  /* 0x00000052ff52723e */ /* 0x000fe400000000ff */
[----:B------:R-:W-:Y:S02]  /*5ef0*/  F2FP.F16.F32.PACK_AB R83, RZ, R83 ;  /* 0x00000053ff53723e */ /* 0x000fe400000000ff */
[----:B------:R-:W-:Y:S01]  /*5f00*/  F2FP.F16.F32.PACK_AB R84, RZ, R84 ;  /* 0x00000054ff54723e */ /* 0x000fe200000000ff */
[----:B0-----:R-:W-:Y:S01]  /*5f10*/  @P5 IMAD.MOV.U32 R4, RZ, RZ, R8 ;  /* 0x000000ffff045224 */ /* 0x001fe200078e0008 */
[----:B------:R-:W-:Y:S01]  /*5f20*/  F2FP.F16.F32.PACK_AB R85, RZ, R85 ;  /* 0x00000055ff55723e */ /* 0x000fe200000000ff */
[----:B------:R-:W-:Y:S01]  /*5f30*/  @P5 IMAD.MOV.U32 R5, RZ, RZ, R9 ;  /* 0x000000ffff055224 */ /* 0x000fe200078e0009 */
[----:B------:R-:W-:-:S02]  /*5f40*/  F2FP.F16.F32.PACK_AB R86, RZ, R86 ;  /* 0x00000056ff56723e */ /* 0x000fc400000000ff */
[----:B------:R-:W-:Y:S02]  /*5f50*/  F2FP.F16.F32.PACK_AB R87, RZ, R87 ;  /* 0x00000057ff57723e */ /* 0x000fe400000000ff */
[----:B------:R0:W-:Y:S01]  /*5f60*/  @P5 STG.E.U16 desc[UR38][R4.64+0xd2], R79 ;  /* 0x0000d24f04005986 */ /* 0x0001e2000c101526 */
[C---:B------:R-:W-:Y:S02]  /*5f70*/  ISETP.GT.AND P5, PT, R3.reuse, RZ, P3 ;  /* 0x000000ff0300720c */ /* 0x040fe40001fa4270 */
[----:B------:R-:W-:-:S11]  /*5f80*/  ISETP.GT.AND P3, PT, R3, 0x8, P3 ;  /* 0x000000080300780c */ /* 0x000fd60001f64270 */
[----:B0-----:R-:W-:Y:S02]  /*5f90*/  @P5 IMAD.MOV.U32 R4, RZ, RZ, R6 ;  /* 0x000000ffff045224 */ /* 0x001fe400078e0006 */
[----:B------:R-:W-:-:S05]  /*5fa0*/  @P5 IMAD.MOV.U32 R5, RZ, RZ, R7 ;  /* 0x000000ffff055224 */ /* 0x000fca00078e0007 */
[----:B------:R0:W-:Y:S01]  /*5fb0*/  @P5 STG.E.U16 desc[UR38][R4.64+0xe0], R80 ;  /* 0x0000e05004005986 */ /* 0x0001e2000c101526 */
[C---:B------:R-:W-:Y:S02]  /*5fc0*/  ISETP.GT.AND P5, PT, R3.reuse, RZ, P0 ;  /* 0x000000ff0300720c */ /* 0x040fe400007a4270 */
[----:B------:R-:W-:Y:S01]  /*5fd0*/  ISETP.GT.AND P0, PT, R3, 0x8, P0 ;  /* 0x000000080300780c */ /* 0x000fe20000704270 */
[----:B0-----:R-:W-:Y:S02]  /*5fe0*/  @P4 IMAD.MOV.U32 R4, RZ, RZ, R6 ;  /* 0x000000ffff044224 */ /* 0x001fe400078e0006 */
[----:B------:R-:W-:-:S05]  /*5ff0*/  @P4 IMAD.MOV.U32 R5, RZ, RZ, R7 ;  /* 0x000000ffff054224 */ /* 0x000fca00078e0007 */
[----:B------:R0:W-:Y:S01]  /*6000*/  @P4 STG.E.U16 desc[UR38][R4.64+0xe2], R81 ;  /* 0x0000e25104004986 */ /* 0x0001e2000c101526 */
[C---:B------:R-:W-:Y:S02]  /*6010*/  ISETP.GT.AND P4, PT, R3.reuse, RZ, P1 ;  /* 0x000000ff0300720c */ /* 0x040fe40000f84270 */
[----:B------:R-:W-:Y:S01]  /*6020*/  ISETP.GT.AND P1, PT, R3, 0x8, P1 ;  /* 0x000000080300780c */ /* 0x000fe20000f24270 */
[----:B0-----:R-:W-:Y:S02]  /*6030*/  @P3 IMAD.MOV.U32 R4, RZ, RZ, R8 ;  /* 0x000000ffff043224 */ /* 0x001fe400078e0008 */
[----:B------:R-:W-:-:S05]  /*6040*/  @P3 IMAD.MOV.U32 R5, RZ, RZ, R9 ;  /* 0x000000ffff053224 */ /* 0x000fca00078e0009 */
[----:B------:R0:W-:Y:S02]  /*6050*/  @P3 STG.E.U16 desc[UR38][R4.64+0xe0], R82 ;  /* 0x0000e05204003986 */ /* 0x0001e4000c101526 */
[----:B0-----:R-:W-:Y:S02]  /*6060*/  @P2 IMAD.MOV.U32 R4, RZ, RZ, R8 ;  /* 0x000000ffff042224 */ /* 0x001fe400078e0008 */
[----:B------:R-:W-:-:S05]  /*6070*/  @P2 IMAD.MOV.U32 R5, RZ, RZ, R9 ;  /* 0x000000ffff052224 */ /* 0x000fca00078e0009 */
[----:B------:R0:W-:Y:S02]  /*6080*/  @P2 STG.E.U16 desc[UR38][R4.64+0xe2], R83 ;  /* 0x0000e25304002986 */ /* 0x0001e4000c101526 */
[----:B0-----:R-:W-:Y:S02]  /*6090*/  @P4 IMAD.MOV.U32 R4, RZ, RZ, R6 ;  /* 0x000000ffff044224 */ /* 0x001fe400078e0006 */
[----:B------:R-:W-:-:S05]  /*60a0*/  @P4 IMAD.MOV.U32 R5, RZ, RZ, R7 ;  /* 0x000000ffff054224 */ /* 0x000fca00078e0007 */
[----:B------:R0:W-:Y:S04]  /*60b0*/  @P4 STG.E.U16 desc[UR38][R4.64+0xf0], R84 ;  /* 0x0000f05404004986 */ /* 0x0001e8000c101526 */
[----:B------:R1:W-:Y:S01]  /*60c0*/  @P5 STG.E.U16 desc[UR38][R6.64+0xf2], R85 ;  /* 0x0000f25506005986 */ /* 0x0003e2000c101526 */
[----:B0-----:R-:W-:Y:S02]  /*60d0*/  @P1 IMAD.MOV.U32 R4, RZ, RZ, R8 ;  /* 0x000000ffff041224 */ /* 0x001fe400078e0008 */
[----:B------:R-:W-:-:S05]  /*60e0*/  @P1 IMAD.MOV.U32 R5, RZ, RZ, R9 ;  /* 0x000000ffff051224 */ /* 0x000fca00078e0009 */
[----:B------:R1:W-:Y:S04]  /*60f0*/  @P1 STG.E.U16 desc[UR38][R4.64+0xf0], R86 ;  /* 0x0000f05604001986 */ /* 0x0003e8000c101526 */
[----:B------:R1:W-:Y:S02]  /*6100*/  @P0 STG.E.U16 desc[UR38][R8.64+0xf2], R87 ;  /* 0x0000f25708000986 */ /* 0x0003e4000c101526 */
.L_x_158:
[----:B------:R-:W-:Y:S05]  /*6110*/  BSYNC B0 ;  /* 0x0000000000007941 */ /* 0x000fea0003800000 */
.L_x_32:
[----:B------:R-:W-:Y:S01]  /*6120*/  IADD3 R16, P0, R16, UR36, RZ ;  /* 0x0000002410107c10 */ /* 0x000fe2000ff1e0ff */
[----:B------:R-:W-:Y:S01]  /*6130*/  ULDC.64 UR4, c[0x0][0x650] ;  /* 0x0001940000047ab9 */ /* 0x000fe20000000a00 */
[----:B------:R-:W-:Y:S01]  /*6140*/  PRMT R3, RZ, 0x7610, R3 ;  /* 0x00007610ff037816 */ /* 0x000fe20000000003 */
[----:B------:R-:W-:Y:S01]  /*6150*/  IMAD.MOV.U32 R100, RZ, RZ, -0x1 ;  /* 0xffffffffff647424 */ /* 0x000fe200078e00ff */
[----:B------:R-:W-:Y:S01]  /*6160*/  IADD3.X R17, R17, UR42, RZ, P0, !PT ;  /* 0x0000002a11117c10 */ /* 0x000fe200087fe4ff */
[----:B------:R-:W-:Y:S01]  /*6170*/  IMAD.MOV.U32 R101, RZ, RZ, -0x1 ;  /* 0xffffffffff657424 */ /* 0x000fe200078e00ff */
[----:B------:R-:W-:-:S04]  /*6180*/  ISETP.GE.U32.AND P0, PT, R16, UR4, PT ;  /* 0x0000000410007c0c */ /* 0x000fc8000bf06070 */
[----:B------:R-:W-:-:S13]  /*6190*/  ISETP.GE.U32.AND.EX P0, PT, R17, UR5, PT, P0 ;  /* 0x0000000511007c0c */ /* 0x000fda000bf06100 */
[----:B------:R-:W-:Y:S05]  /*61a0*/  @P0 BRA `(.L_x_159) ;  /* 0x00000004004c0947 */ /* 0x000fea0003800000 */
[----:B------:R-:W0:Y:S01]  /*61b0*/  LDC.64 R10, c[0x0][0x628] ;  /* 0x00018a00ff0a7b82 */ /* 0x000e220000000a00 */
[----:B---3--:R-:W3:Y:S01]  /*61c0*/  S2R R12, SR_CTAID.X ;  /* 0x00000000000c7919 */ /* 0x008ee20000002500 */
[----:B-12-4-:R-:W-:Y:S02]  /*61d0*/  IMAD.MOV.U32 R8, RZ, RZ, R16 ;  /* 0x000000ffff087224 */ /* 0x016fe400078e0010 */
[----:B------:R-:W-:Y:S01]  /*61e0*/  IMAD.MOV.U32 R9, RZ, RZ, R17 ;  /* 0x000000ffff097224 */ /* 0x000fe200078e0011 */
[----:B------:R-:W1:Y:S03]  /*61f0*/  S2R R20, SR_CTAID.Y ;  /* 0x0000000000147919 */ /* 0x000e660000002600 */
[----:B------:R-:W2:Y:S08]  /*6200*/  LDC R0, c[0x0][0x630] ;  /* 0x00018c00ff007b82 */ /* 0x000eb00000000800 */
[----:B------:R-:W4:Y:S01]  /*6210*/  LDC.64 R14, c[0x0][0x620] ;  /* 0x00018800ff0e7b82 */ /* 0x000f220000000a00 */
[----:B0-----:R-:W-:-:S04]  /*6220*/  ISETP.NE.U32.AND P0, PT, R10, RZ, PT ;  /* 0x000000ff0a00720c */ /* 0x001fc80003f05070 */
[----:B------:R-:W-:-:S13]  /*6230*/  ISETP.NE.AND.EX P0, PT, R11, RZ, PT, P0 ;  /* 0x000000ff0b00720c */ /* 0x000fda0003f05300 */
[----:B-1234-:R-:W-:Y:S05]  /*6240*/  @!P0 BRA `(.L_x_160) ;  /* 0x0000000000288947 */ /* 0x01efea0003800000 */
        /* <DEDUP_REMOVED lines=10> */
.L_x_160:
[-CC-:B------:R-:W-:Y:S01]  /*62f0*/  SHF.R.U64 R101, R8, R0.reuse, R9.reuse ;  /* 0x0000000008657219 */ /* 0x180fe20000001209 */
[----:B------:R-:W0:Y:S01]  /*6300*/  LDC.64 R26, c[0x0][0x640] ;  /* 0x00019000ff1a7b82 */ /* 0x000e220000000a00 */
[----:B------:R-:W-:Y:S01]  /*6310*/  SHF.R.U32.HI R0, RZ, R0, R9 ;  /* 0x00000000ff007219 */ /* 0x000fe20000011609 */
[----:B------:R-:W-:Y:S01]  /*6320*/  ULDC UR4, c[0x0][0x150] ;  /* 0x0000540000047ab9 */ /* 0x000fe20000000800 */
[----:B------:R-:W-:Y:S02]  /*6330*/  IADD3 R3, P0, RZ, -R101, RZ ;  /* 0x80000065ff037210 */ /* 0x000fe40007f1e0ff */
[----:B------:R-:W-:-:S03]  /*6340*/  I2FP.F32.U32 R7, R12 ;  /* 0x0000000c00077245 */ /* 0x000fc60000201000 */
[----:B------:R-:W1:Y:S01]  /*6350*/  LDC R6, c[0x0][0x618] ;  /* 0x00018600ff067b82 */ /* 0x000e620000000800 */
[----:B------:R-:W-:Y:S02]  /*6360*/  IMAD.X R5, RZ, RZ, ~R0, P0 ;  /* 0x000000ffff057224 */ /* 0x000fe400000e0e00 */
[----:B------:R-:W-:Y:S01]  /*6370*/  FMUL R7, R7, UR4 ;  /* 0x0000000407077c20 */ /* 0x000fe20008400000 */
[----:B------:R-:W-:Y:S01]  /*6380*/  ULDC UR4, c[0x0][0x154] ;  /* 0x0000550000047ab9 */ /* 0x000fe20000000800 */
[-C--:B------:R-:W-:Y:S02]  /*6390*/  IMAD R0, R5, R14.reuse, RZ ;  /* 0x0000000e05007224 */ /* 0x080fe400078e02ff */
[C---:B------:R-:W-:Y:S01]  /*63a0*/  IMAD.WIDE.U32 R4, R3.reuse, R14, R16 ;  /* 0x0000000e03047225 */ /* 0x040fe200078e0010 */
[----:B------:R-:W2:Y:S01]  /*63b0*/  LDC R8, c[0x0][0x608] ;  /* 0x00018200ff087b82 */ /* 0x000ea20000000800 */
[----:B------:R-:W3:Y:S02]  /*63c0*/  F2I.U32.TRUNC.NTZ R7, R7 ;  /* 0x0000000700077305 */ /* 0x000ee4000020f000 */
[----:B------:R-:W-:Y:S01]  /*63d0*/  IMAD R3, R3, R15, R0 ;  /* 0x0000000f03037224 */ /* 0x000fe200078e0200 */
[----:B------:R-:W-:-:S03]  /*63e0*/  I2FP.F32.U32 R0, R20 ;  /* 0x0000001400007245 */ /* 0x000fc60000201000 */
[----:B------:R-:W-:Y:S01]  /*63f0*/  IMAD.IADD R3, R5, 0x1, R3 ;  /* 0x0000000105037824 */ /* 0x000fe200078e0203 */
[----:B------:R-:W4:Y:S01]  /*6400*/  LDC R11, c[0x0][0x658] ;  /* 0x00019600ff0b7b82 */ /* 0x000f220000000800 */
[----:B0-----:R-:W-:-:S04]  /*6410*/  ISETP.NE.U32.AND P0, PT, R26, RZ, PT ;  /* 0x000000ff1a00720c */ /* 0x001fc80003f05070 */
[----:B------:R-:W-:-:S03]  /*6420*/  ISETP.NE.AND.EX P0, PT, R27, RZ, PT, P0 ;  /* 0x000000ff1b00720c */ /* 0x000fc60003f05300 */
[----:B------:R-:W0:Y:S01]  /*6430*/  LDC R9, c[0x0][0x144] ;  /* 0x00005100ff097b82 */ /* 0x000e220000000800 */
[-C--:B-1----:R-:W-:Y:S01]  /*6440*/  SHF.R.U64 R10, R4, R6.reuse, R3 ;  /* 0x00000006040a7219 */ /* 0x082fe20000001203 */
[----:B---3--:R-:W-:Y:S01]  /*6450*/  IMAD.MOV R7, RZ, RZ, -R7 ;  /* 0x000000ffff077224 */ /* 0x008fe200078e0a07 */
[----:B------:R-:W-:Y:S01]  /*6460*/  SHF.R.U32.HI R3, RZ, R6, R3 ;  /* 0x00000006ff037219 */ /* 0x000fe20000011603 */
[----:B------:R-:W-:-:S04]  /*6470*/  FMUL R6, R0, UR4 ;  /* 0x0000000400067c20 */ /* 0x000fc80008400000 */
[----:B------:R-:W1:Y:S01]  /*6480*/  LDC R21, c[0x0][0x148] ;  /* 0x00005200ff157b82 */ /* 0x000e620000000800 */
[----:B------:R3:W0:Y:S01]  /*6490*/  F2I.U32.TRUNC.NTZ R14, R6 ;  /* 0x00000006000e7305 */ /* 0x000622000020f000 */
[-CC-:B--2---:R-:W-:Y:S02]  /*64a0*/  SHF.R.U64 R13, R10, R8.reuse, R3.reuse ;  /* 0x000000080a0d7219 */ /* 0x184fe40000001203 */
[----:B------:R-:W-:-:S04]  /*64b0*/  SHF.R.U32.HI R0, RZ, R8, R3 ;  /* 0x00000008ff007219 */ /* 0x000fc80000011603 */
[----:B-----5:R-:W2:Y:S01]  /*64c0*/  LDC R24, c[0x0][0x648] ;  /* 0x00019200ff187b82 */ /* 0x020ea20000000800 */
[-CC-:B----4-:R-:W-:Y:S02]  /*64d0*/  SHF.R.U64 R15, R13, R11.reuse, R0.reuse ;  /* 0x0000000b0d0f7219 */ /* 0x190fe40000001200 */
[----:B------:R-:W-:-:S03]  /*64e0*/  SHF.R.U32.HI R5, RZ, R11, R0 ;  /* 0x0000000bff057219 */ /* 0x000fc60000011600 */
[----:B------:R-:W-:Y:S02]  /*64f0*/  IMAD.MOV.U32 R4, RZ, RZ, R15 ;  /* 0x000000ffff047224 */ /* 0x000fe400078e000f */
[----:B------:R-:W4:Y:S01]  /*6500*/  LDC R28, c[0x0][0x638] ;  /* 0x00018e00ff1c7b82 */ /* 0x000f220000000800 */
[----:B0-----:R-:W-:-:S07]  /*6510*/  IMAD R25, R9, R7, R12 ;  /* 0x0000000709197224 */ /* 0x001fce00078e020c */
[----:B------:R-:W0:Y:S08]  /*6520*/  LDC R29, c[0x0][0x610] ;  /* 0x00018400ff1d7b82 */ /* 0x000e300000000800 */
[----:B------:R-:W0:Y:S01]  /*6530*/  LDC R30, c[0x0][0x600] ;  /* 0x00018000ff1e7b82 */ /* 0x000e220000000800 */
[----:B-123--:R-:W-:Y:S05]  /*6540*/  @!P0 BRA `(.L_x_161) ;  /* 0x0000000000288947 */ /* 0x00efea0003800000 */
[----:B------:R-:W1:Y:S02]  /*6550*/  LDC R0, c[0x0][0x64c] ;  /* 0x00019300ff007b82 */ /* 0x000e640000000800 */
[----:B-1----:R-:W-:-:S05]  /*6560*/  IADD3 R3, P0, R15, R0, RZ ;  /* 0x000000000f037210 */ /* 0x002fca0007f1e0ff */
        /* <DEDUP_REMOVED lines=8> */
.L_x_161:
[----:B------:R-:W-:Y:S01]  /*65f0*/  ISETP.NE.AND P0, PT, R2, 0x1, PT ;  /* 0x000000010200780c */ /* 0x000fe20003f05270 */
[----:B------:R-:W-:Y:S01]  /*6600*/  IMAD.MOV R14, RZ, RZ, -R14 ;  /* 0x000000ffff0e7224 */ /* 0x000fe200078e0a0e */
[----:B------:R-:W-:Y:S02]  /*6610*/  SHF.R.U64 R3, R4, R24, R5 ;  /* 0x0000001804037219 */ /* 0x000fe40000001205 */
[----:B------:R-:W-:Y:S02]  /*6620*/  LOP3.LUT R0, R13, R98, RZ, 0xc0, !PT ;  /* 0x000000620d007212 */ /* 0x000fe400078ec0ff */
[----:B------:R-:W-:Y:S01]  /*6630*/  LOP3.LUT R10, R10, R97, RZ, 0xc0, !PT ;  /* 0x000000610a0a7212 */ /* 0x000fe200078ec0ff */
[----:B------:R-:W-:Y:S02]  /*6640*/  IMAD.MOV R4, RZ, RZ, -R3 ;  /* 0x000000ffff047224 */ /* 0x000fe400078e0a03 */
[----:B------:R-:W-:Y:S02]  /*6650*/  IMAD R0, R93, R3, R0 ;  /* 0x000000035d007224 */ /* 0x000fe400078e0200 */
[----:B----4-:R-:W-:-:S02]  /*6660*/  IMAD R3, R4, R28, R15 ;  /* 0x0000001c04037224 */ /* 0x010fc400078e020f */
[----:B------:R-:W-:Y:S02]  /*6670*/  @P0 IMAD R25, R21, R14, R20 ;  /* 0x0000000e15190224 */ /* 0x000fe400078e0214 */
[----:B0-----:R-:W-:Y:S02]  /*6680*/  IMAD R5, R3, R30, R10 ;  /* 0x0000001e03057224 */ /* 0x001fe400078e020a */
[----:B------:R-:W-:Y:S02]  /*6690*/  IMAD R0, R0, R29, R25 ;  /* 0x0000001d00007224 */ /* 0x000fe400078e0219 */
[----:B------:R-:W-:-:S03]  /*66a0*/  IMAD.MOV.U32 R4, RZ, RZ, 0x1 ;  /* 0x00000001ff047424 */ /* 0x000fc600078e00ff */
[----:B------:R-:W-:Y:S02]  /*66b0*/  SEL R100, R5, R0, !P0 ;  /* 0x0000000005647207 */ /* 0x000fe40004000000 */
[----:B------:R-:W-:Y:S02]  /*66c0*/  PRMT R3, R4, 0x7610, R3 ;  /* 0x0000761004037816 */ /* 0x000fe40000000003 */
[----:B------:R-:W-:-:S07]  /*66d0*/  SEL R0, R0, R5, !P0 ;  /* 0x0000000500007207 */ /* 0x000fce0004000000 */
.L_x_159:
[----:B------:R-:W-:Y:S01]  /*66e0*/  UIADD3 UR41, UR43, UR41, URZ ;  /* 0x000000292b297290 */ /* 0x000fe2000fffe03f */
[----:B------:R-:W-:Y:S01]  /*66f0*/  LOP3.LUT P0, RZ, R3, 0xff, RZ, 0xc0, !PT ;  /* 0x000000ff03ff7812 */ /* 0x000fe2000780c0ff */
[----:B------:R-:W-:Y:S02]  /*6700*/  IMAD.MOV.U32 R103, RZ, RZ, R0 ;  /* 0x000000ffff677224 */ /* 0x000fe400078e0000 */
[----:B------:R-:W-:Y:S02]  /*6710*/  USHF.R.U32.HI UR4, URZ, 0x1, UR41 ;  /* 0x000000013f047899 */ /* 0x000fe40008011629 */
[----:B------:R-:W-:Y:S02]  /*6720*/  UISETP.GT.U32.AND UP1, UPT, UR41, 0x1, UPT ;  /* 0x000000012900788c */ /* 0x000fe4000bf24070 */
[----:B------:R-:W-:Y:S02]  /*6730*/  ULOP3.LUT UR4, UR4, 0x1, URZ, 0xc0, !UPT ;  /* 0x0000000104047892 */ /* 0x000fe4000f8ec03f */
[----:B------:R-:W-:-:S02]  /*6740*/  UISETP.LT.U32.AND UP1, UPT, UR43, 0x2, UP1 ;  /* 0x000000022b00788c */ /* 0x000fc40008f21070 */
[----:B------:R-:W-:Y:S02]  /*6750*/  UISETP.NE.U32.AND UP0, UPT, UR4, 0x1, UPT ;  /* 0x000000010400788c */ /* 0x000fe4000bf05070 */
[----:B------:R-:W-:Y:S02]  /*6760*/  USEL UR5, URZ, 0x1, !UP1 ;  /* 0x000000013f057887 */ /* 0x000fe4000c800000 */
[----:B------:R-:W-:Y:S02]  /*6770*/  UISETP.GT.U32.AND UP0, UPT, UR43, 0x1, !UP0 ;  /* 0x000000012b00788c */ /* 0x000fe4000c704070 */
[----:B------:R-:W-:Y:S02]  /*6780*/  ULOP3.LUT UR41, UR41, 0x1, URZ, 0xc0, !UPT ;  /* 0x0000000129297892 */ /* 0x000fe4000f8ec03f */
[----:B------:R-:W-:-:S04]  /*6790*/  USEL UR4, URZ, 0x1, !UP0 ;  /* 0x000000013f047887 */ /* 0x000fc8000c000000 */
[----:B------:R-:W-:Y:S01]  /*67a0*/  ULOP3.LUT UR40, UR4, UR40, UR5, 0x96, !UPT ;  /* 0x0000002804287292 */ /* 0x000fe2000f8e9605 */
[----:B------:R-:W-:Y:S11]  /*67b0*/  @P0 BRA `(.L_x_162) ;  /* 0xffffffac00200947 */ /* 0x000ff6000383ffff */
[----:B------:R-:W-:Y:S05]  /*67c0*/  EXIT ;  /* 0x000000000000794d */ /* 0x000fea0003800000 */
.L_x_7:
        /* <DEDUP_REMOVED lines=26> */
.L_x_164:
[----:B------:R-:W0:Y:S01]  /*6970*/  LDC.64 R28, c[0x0][0x640] ;  /* 0x00019000ff1c7b82 */ /* 0x000e220000000a00 */
[-CC-:B------:R-:W-:Y:S01]  /*6980*/  SHF.R.U64 R22, R14, R6.reuse, R15.reuse ;  /* 0x000000060e167219 */ /* 0x180fe2000000120f */
[----:B------:R-:W-:Y:S01]  /*6990*/  IMAD.MOV.U32 R30, RZ, RZ, 0x1 ;  /* 0x00000001ff1e7424 */ /* 0x000fe200078e00ff */
[----:B------:R-:W-:Y:S02]  /*69a0*/  SHF.R.U32.HI R6, RZ, R6, R15 ;  /* 0x00000006ff067219 */ /* 0x000fe4000001160f */
[----:B------:R-:W-:-:S03]  /*69b0*/  IADD3 R13, P0, RZ, -R22, RZ ;  /* 0x80000016ff0d7210 */ /* 0x000fc60007f1e0ff */
[----:B------:R-:W1:Y:S02]  /*69c0*/  LDC R12, c[0x0][0x618] ;  /* 0x00018600ff0c7b82 */ /* 0x000e640000000800 */
[----:B------:R-:W-:-:S04]  /*69d0*/  IMAD.X R11, RZ, RZ, ~R6, P0 ;  /* 0x000000ffff0b7224 */ /* 0x000fc800000e0e06 */
[-C--:B------:R-:W-:Y:S02]  /*69e0*/  IMAD R6, R11, R24.reuse, RZ ;  /* 0x000000180b067224 */ /* 0x080fe400078e02ff */
[----:B------:R-:W2:Y:S01]  /*69f0*/  LDC R14, c[0x0][0x608] ;  /* 0x00018200ff0e7b82 */ /* 0x000ea20000000800 */
[----:B------:R-:W-:-:S04]  /*6a00*/  IMAD.WIDE.U32 R10, R13, R24, R16 ;  /* 0x000000180d0a7225 */ /* 0x000fc800078e0010 */
[----:B------:R-:W-:-:S03]  /*6a10*/  IMAD R13, R13, R25, R6 ;  /* 0x000000190d0d7224 */ /* 0x000fc600078e0206 */
[----:B------:R-:W3:Y:S01]  /*6a20*/  LDC R27, c[0x0][0x658] ;  /* 0x00019600ff1b7b82 */ /* 0x000ee20000000800 */
[----:B------:R-:W-:Y:S01]  /*6a30*/  IMAD.IADD R11, R11, 0x1, R13 ;  /* 0x000000010b0b7824 */ /* 0x000fe200078e020d */
[----:B0-----:R-:W-:-:S04]  /*6a40*/  ISETP.NE.U32.AND P0, PT, R28, RZ, PT ;  /* 0x000000ff1c00720c */ /* 0x001fc80003f05070 */
[----:B------:R-:W-:Y:S02]  /*6a50*/  ISETP.NE.AND.EX P0, PT, R29, RZ, PT, P0 ;  /* 0x000000ff1d00720c */ /* 0x000fe40003f05300 */
[----:B------:R-:W0:Y:S01]  /*6a60*/  LDC R20, c[0x0][0x600] ;  /* 0x00018000ff147b82 */ /* 0x000e220000000800 */
[-CC-:B-1----:R-:W-:Y:S01]  /*6a70*/  SHF.R.U64 R8, R10, R12.reuse, R11.reuse ;  /* 0x0000000c0a087219 */ /* 0x182fe2000000120b */
[----:B------:R-:W-:Y:S01]  /*6a80*/  IMAD.MOV.U32 R10, RZ, RZ, -0x1 ;  /* 0xffffffffff0a7424 */ /* 0x000fe200078e00ff */
[----:B------:R-:W-:-:S05]  /*6a90*/  SHF.R.U32.HI R11, RZ, R12, R11 ;  /* 0x0000000cff0b7219 */ /* 0x000fca000001160b */
[----:B------:R-:W1:Y:S01]  /*6aa0*/  LDC R24, c[0x0][0x648] ;  /* 0x00019200ff187b82 */ /* 0x000e620000000800 */
[-CC-:B--2---:R-:W-:Y:S02]  /*6ab0*/  SHF.R.U64 R21, R8, R14.reuse, R11.reuse ;  /* 0x0000000e08157219 */ /* 0x184fe4000000120b */
[----:B------:R-:W-:-:S05]  /*6ac0*/  SHF.R.U32.HI R6, RZ, R14, R11 ;  /* 0x0000000eff067219 */ /* 0x000fca000001160b */
[----:B------:R-:W2:Y:S01]  /*6ad0*/  LDC R26, c[0x0][0x638] ;  /* 0x00018e00ff1a7b82 */ /* 0x000ea20000000800 */
[-C--:B---3--:R-:W-:Y:S02]  /*6ae0*/  SHF.L.U32 R10, R10, R27.reuse, RZ ;  /* 0x0000001b0a0a7219 */ /* 0x088fe400000006ff */
[-CC-:B------:R-:W-:Y:S02]  /*6af0*/  SHF.R.U64 R25, R21, R27.reuse, R6.reuse ;  /* 0x0000001b15197219 */ /* 0x180fe40000001206 */
[----:B------:R-:W-:Y:S02]  /*6b00*/  LOP3.LUT R32, RZ, R10, RZ, 0x33, !PT ;  /* 0x0000000aff207212 */ /* 0x000fe400078e33ff */
[----:B------:R-:W-:Y:S01]  /*6b10*/  SHF.R.U32.HI R11, RZ, R27, R6 ;  /* 0x0000001bff0b7219 */ /* 0x000fe20000011606 */
[----:B------:R-:W3:Y:S01]  /*6b20*/  LDC R31, c[0x0][0x610] ;  /* 0x00018400ff1f7b82 */ /* 0x000ee20000000800 */
[----:B------:R-:W-:Y:S01]  /*6b30*/  IMAD.MOV.U32 R10, RZ, RZ, R25 ;  /* 0x000000ffff0a7224 */ /* 0x000fe200078e0019 */
[----:B------:R-:W-:Y:S06]  /*6b40*/  @!P0 BRA `(.L_x_165) ;  /* 0x0000000000288947 */ /* 0x000fec0003800000 */
        /* <DEDUP_REMOVED lines=10> */
.L_x_165:
[----:B------:R-:W-:Y:S02]  /*6bf0*/  ISETP.NE.AND P0, PT, R2, 0x1, PT ;  /* 0x000000010200780c */ /* 0x000fe40003f05270 */
[----:B-1----:R-:W-:Y:S01]  /*6c00*/  SHF.R.U64 R6, R10, R24, R11 ;  /* 0x000000180a067219 */ /* 0x002fe2000000120b */
[----:B0-----:R-:W-:Y:S01]  /*6c10*/  VIADD R11, R20, 0xffffffff ;  /* 0xffffffff140b7836 */ /* 0x001fe20000000000 */
[----:B------:R-:W-:Y:S02]  /*6c20*/  SHF.L.U32 R30, R30, R27, RZ ;  /* 0x0000001b1e1e7219 */ /* 0x000fe400000006ff */
[----:B------:R-:W-:Y:S01]  /*6c30*/  LOP3.LUT R5, R21, R32, RZ, 0xc0, !PT ;  /* 0x0000002015057212 */ /* 0x000fe200078ec0ff */
[----:B------:R-:W-:-:S04]  /*6c40*/  IMAD.MOV R10, RZ, RZ, -R6 ;  /* 0x000000ffff0a7224 */ /* 0x000fc800078e0a06 */
[----:B------:R-:W-:Y:S01]  /*6c50*/  IMAD R6, R30, R6, R5 ;  /* 0x000000061e067224 */ /* 0x000fe200078e0205 */
[----:B------:R-:W-:Y:S01]  /*6c60*/  LOP3.LUT R5, R8, R11, RZ, 0xc0, !PT ;  /* 0x0000000b08057212 */ /* 0x000fe200078ec0ff */
[----:B------:R-:W-:Y:S02]  /*6c70*/  @P0 IMAD R7, R9, R23, R4 ;  /* 0x0000001709070224 */ /* 0x000fe400078e0204 */
[----:B--2---:R-:W-:Y:S02]  /*6c80*/  IMAD R4, R10, R26, R25 ;  /* 0x0000001a0a047224 */ /* 0x004fe400078e0219 */
[----:B---3--:R-:W-:Y:S02]  /*6c90*/  IMAD R7, R6, R31, R7 ;  /* 0x0000001f06077224 */ /* 0x008fe400078e0207 */
[----:B------:R-:W-:Y:S02]  /*6ca0*/  IMAD R4, R4, R20, R5 ;  /* 0x0000001404047224 */ /* 0x000fe400078e0205 */
[----:B------:R-:W-:-:S02]  /*6cb0*/  IMAD.MOV.U32 R8, RZ, RZ, 0x1 ;  /* 0x00000001ff087424 */ /* 0x000fc400078e00ff */
[----:B------:R-:W-:Y:S01]  /*6cc0*/  IMAD.MOV.U32 R6, RZ, RZ, R22 ;  /* 0x000000ffff067224 */ /* 0x000fe200078e0016 */
[----:B------:R-:W-:Y:S02]  /*6cd0*/  SEL R20, R4, R7, !P0 ;  /* 0x0000000704147207 */ /* 0x000fe40004000000 */
[----:B------:R-:W-:-:S07]  /*6ce0*/  SEL R21, R7, R4, !P0 ;  /* 0x0000000407157207 */ /* 0x000fce0004000000 */
.L_x_163:
[----:B------:R-:W-:-:S08]  /*6cf0*/  NOP ;  /* 0x0000000000007918 */ /* 0x000fd00000000000 */
[----:B------:R-:W0:-:S00]  /*6d00*/  USETMAXREG.DEALLOC.CTAPOOL 0x28 ;  /* 0x00000028000079c8 */ /* 0x000e0000080e0500 */
[----:B0-----:R-:W-:-:S13]  /*6d10*/  ISETP.NE.AND P0, PT, R3, RZ, PT ;  /* 0x000000ff0300720c */ /* 0x001fda0003f05270 */
[----:B------:R-:W-:Y:S05]  /*6d20*/  @P0 EXIT ;  /* 0x000000000000094d */ /* 0x000fea0003800000 */
[----:B------:R-:W-:Y:S01]  /*6d30*/  LOP3.LUT P0, RZ, R8, 0xff, RZ, 0xc0, !PT ;  /* 0x000000ff08ff7812 */ /* 0x000fe2000780c0ff */
[----:B------:R-:W-:Y:S02]  /*6d40*/  IMAD.MOV.U32 R3, RZ, RZ, 0x1 ;  /* 0x00000001ff037424 */ /* 0x000fe400078e00ff */
[----:B------:R-:W-:-:S10]  /*6d50*/  IMAD.MOV.U32 R8, RZ, RZ, RZ ;  /* 0x000000ffff087224 */ /* 0x000fd400078e00ff */
[----:B------:R-:W-:Y:S05]  /*6d60*/  @!P0 BRA `(.L_x_166) ;  /* 0x0000000c004c8947 */ /* 0x000fea0003800000 */
[----:B------:R-:W0:Y:S01]  /*6d70*/  LDC R3, c[0x0][0x28c] ;  /* 0x0000a300ff037b82 */ /* 0x000e220000000800 */
[----:B------:R-:W1:Y:S01]  /*6d80*/  S2R R12, SR_CgaCtaId ;  /* 0x00000000000c7919 */ /* 0x000e620000008800 */
[----:B------:R-:W-:Y:S01]  /*6d90*/  ULDC UR5, c[0x0][0x658] ;  /* 0x0001960000057ab9 */ /* 0x000fe20000000800 */
[----:B------:R-:W-:Y:S01]  /*6da0*/  UMOV UR6, 0xffffffff ;  /* 0xffffffff00067882 */ /* 0x000fe20000000000 */
[----:B------:R-:W-:Y:S01]  /*6db0*/  BSSY B0, `(.L_x_166) ;  /* 0x00000ce000007945 */ /* 0x000fe20003800000 */
[----:B------:R-:W-:Y:S01]  /*6dc0*/  USHF.L.U32 UR6, UR6, UR5, URZ ;  /* 0x0000000506067299 */ /* 0x000fe2000800063f */
[----:B------:R-:W-:Y:S01]  /*6dd0*/  IMAD.MOV.U32 R10, RZ, RZ, 0x1 ;  /* 0x00000001ff0a7424 */ /* 0x000fe200078e00ff */
[----:B------:R-:W-:Y:S01]  /*6de0*/  LOP3.LUT R19, R18, 0x2, RZ, 0xfc, !PT ;  /* 0x0000000212137812 */ /* 0x000fe200078efcff */
[----:B------:R-:W-:Y:S01]  /*6df0*/  IMAD.MOV.U32 R8, RZ, RZ, RZ ;  /* 0x000000ffff087224 */ /* 0x000fe200078e00ff */
[----:B------:R-:W-:Y:S01]  /*6e00*/  ULDC UR4, c[0x0][0x600] ;  /* 0x0001800000047ab9 */ /* 0x000fe20000000800 */
[----:B------:R-:W-:Y:S01]  /*6e10*/  UMOV UR7, 0x1 ;  /* 0x0000000100077882 */ /* 0x000fe20000000000 */
[----:B------:R-:W-:-:S02]  /*6e20*/  UIADD3 UR13, UR4, -0x1, URZ ;  /* 0xffffffff040d7890 */ /* 0x000fc4000fffe03f */
[----:B------:R-:W-:Y:S02]  /*6e30*/  USHF.L.U32 UR15, UR7, UR5, URZ ;  /* 0x00000005070f7299 */ /* 0x000fe4000800063f */
[----:B------:R-:W-:Y:S01]  /*6e40*/  ULOP3.LUT UR14, URZ, UR6, URZ, 0x33, !UPT ;  /* 0x000000063f0e7292 */ /* 0x000fe2000f8e333f */
[----:B------:R-:W-:Y:S01]  /*6e50*/  ULDC.64 UR22, c[0x0][0x198] ;  /* 0x0000660000167ab9 */ /* 0x000fe20000000a00 */
[----:B0-----:R-:W-:-:S05]  /*6e60*/  VIADD R3, R3, 0x3f ;  /* 0x0000003f03037836 */ /* 0x001fca0000000000 */
[----:B------:R-:W-:-:S04]  /*6e70*/  SHF.R.S32.HI R4, RZ, 0x1f, R3 ;  /* 0x0000001fff047819 */ /* 0x000fc80000011403 */
[----:B------:R-:W-:Y:S01]  /*6e80*/  LEA.HI R4, R4, R3, RZ, 0x6 ;  /* 0x0000000304047211 */ /* 0x000fe200078f30ff */
[C---:B-1----:R-:W-:Y:S02]  /*6e90*/  IMAD.SHL.U32 R11, R12.reuse, 0x10, RZ ;  /* 0x000000100c0b7824 */ /* 0x042fe400078e00ff */
[----:B------:R-:W-:Y:S01]  /*6ea0*/  IMAD.SHL.U32 R12, R12, 0x400, RZ ;  /* 0x000004000c0c7824 */ /* 0x000fe200078e00ff */
[----:B------:R-:W-:Y:S01]  /*6eb0*/  SHF.R.S32.HI R9, RZ, 0x6, R4 ;  /* 0x00000006ff097819 */ /* 0x000fe20000011404 */
[----:B------:R-:W-:Y:S01]  /*6ec0*/  IMAD.MOV.U32 R3, RZ, RZ, 0x1 ;  /* 0x00000001ff037424 */ /* 0x000fe200078e00ff */
[----:B------:R-:W-:Y:S02]  /*6ed0*/  LOP3.LUT R11, R11, 0x70, RZ, 0xc0, !PT ;  /* 0x000000700b0b7812 */ /* 0x000fe400078ec0ff */
[----:B------:R-:W-:Y:S01]  /*6ee0*/  LOP3.LUT R12, R12, 0x1c00, RZ, 0xc0, !PT ;  /* 0x00001c000c0c7812 */ /* 0x000fe200078ec0ff */
[----:B------:R-:W-:-:S07]  /*6ef0*/  VIADD R13, R9, 0x1 ;  /* 0x00000001090d7836 */ /* 0x000fce0000000000 */
.L_x_177:
[----:B------:R-:W-:-:S03]  /*6f00*/  UMOV UR4, 0xffffffff ;  /* 0xffffffff00047882 */ /* 0x000fc60000000000 */
[----:B------:R-:W-:Y:S05]  /*6f10*/  BRA.DIV UR4, `(.L_x_167) ;  /* 0x0000000e04807947 */ /* 0x000fea000b800000 */
[----:B------:R-:W-:-:S13]  /*6f20*/  ELECT P6, URZ, PT ;  /* 0x00000000003f782f */ /* 0x000fda00038c0000 */
.L_x_186:
[----:B------:R-:W-:Y:S04]  /*6f30*/  BSSY B1, `(.L_x_168) ;  /* 0x0000041000017945 */ /* 0x000fe80003800000 */
[----:B------:R-:W-:Y:S05]  /*6f40*/  @!P6 BRA `(.L_x_169) ;  /* 0x0000000000fce947 */ /* 0x000fea0003800000 */
[----:B------:R-:W0:Y:S02]  /*6f50*/  LDC R4, c[0x0][0x28c] ;  /* 0x0000a300ff047b82 */ /* 0x000e240000000800 */
[----:B0-----:R-:W-:-:S13]  /*6f60*/  ISETP.GE.AND P0, PT, R4, 0x1, PT ;  /* 0x000000010400780c */ /* 0x001fda0003f06270 */
[----:B------:R-:W-:Y:S05]  /*6f70*/  @!P0 BRA `(.L_x_169) ;  /* 0x0000000000f08947 */ /* 0x000fea0003800000 */
[----:B------:R-:W-:Y:S02]  /*6f80*/  IMAD.SHL.U32 R21, R21, 0x80, RZ ;  /* 0x0000008015157824 */ /* 0x000fe400078e00ff */
[----:B------:R-:W-:Y:S02]  /*6f90*/  IMAD R20, R20, 0x80, R11 ;  /* 0x0000008014147824 */ /* 0x000fe400078e020b */
[----:B------:R-:W-:Y:S02]  /*6fa0*/  IMAD.MOV.U32 R24, RZ, RZ, RZ ;  /* 0x000000ffff187224 */ /* 0x000fe400078e00ff */
[----:B------:R-:W-:Y:S02]  /*6fb0*/  IMAD.MOV.U32 R4, RZ, RZ, R13 ;  /* 0x000000ffff047224 */ /* 0x000fe400078e000d */
[----:B------:R-:W-:Y:S02]  /*6fc0*/  IMAD.MOV.U32 R5, RZ, RZ, R3 ;  /* 0x000000ffff057224 */ /* 0x000fe400078e0003 */
[----:B------:R-:W-:-:S02]  /*6fd0*/  IMAD.MOV.U32 R7, RZ, RZ, R8 ;  /* 0x000000ffff077224 */ /* 0x000fc400078e0008 */
[----:B------:R-:W-:-:S07]  /*6fe0*/  VIADD R25, R21, 0x40 ;  /* 0x0000004015197836 */ /* 0x000fce0000000000 */
.L_x_172:
[----:B------:R-:W0:Y:S01]  /*6ff0*/  S2R R15, SR_CgaCtaId ;  /* 0x00000000000f7919 */ /* 0x000e220000008800 */
[----:B------:R-:W-:Y:S02]  /*7000*/  MOV R14, 0x400 ;  /* 0x00000400000e7802 */ /* 0x000fe40000000f00 */
[----:B------:R-:W-:Y:S02]  /*7010*/  ISETP.NE.AND P1, PT, R0, RZ, PT ;  /* 0x000000ff0000720c */ /* 0x000fe40003f25270 */
[----:B0-----:R-:W-:Y:S02]  /*7020*/  LEA R22, R15, R14, 0x18 ;  /* 0x0000000e0f167211 */ /* 0x001fe400078ec0ff */
[----:B------:R-:W-:-:S09]  /*7030*/  SHF.L.U32 R14, R5, 0x1f, RZ ;  /* 0x0000001f050e7819 */ /* 0x000fd200000006ff */
[----:B------:R-:W0:Y:S01]  /*7040*/  @!P1 LDC R15, c[0x0][0x500] ;  /* 0x00014000ff0f9b82 */ /* 0x000e220000000800 */
[----:B------:R-:W-:-:S04]  /*7050*/  IMAD R23, R7, 0x8, R22 ;  /* 0x0000000807177824 */ /* 0x000fc800078e0216 */
[----:B------:R-:W1:Y:S02]  /*7060*/  SYNCS.PHASECHK.TRANS64.TRYWAIT P0, [R23+URZ+0x10], R14 ;  /* 0x0000100e170075a7 */ /* 0x000e64000800017f */
[----:B-1----:R-:W-:Y:S05]  /*7070*/  @!P0 BRA `(.L_x_170) ;  /* 0x0000000c00488947 */ /* 0x002fea0003800000 */
.L_x_187:
[----:B-1----:R-:W-:Y:S01]  /*7080*/  PRMT R14, R19, 0x9910, RZ ;  /* 0x00009910130e7816 */ /* 0x002fe200000000ff */
[----:B0-----:R0:W-:Y:S03]  /*7090*/  @!P1 SYNCS.ARRIVE.TRANS64 RZ, [R23+URZ], R15 ;  /* 0x0000000f17ff99a7 */ /* 0x0011e6000800003f */
[----:B------:R-:W-:-:S13]  /*70a0*/  ISETP.NE.AND P0, PT, R14, 0x2, PT ;  /* 0x000000020e00780c */ /* 0x000fda0003f05270 */
[----:B0-----:R-:W-:Y:S05]  /*70b0*/  @P0 BRA `(.L_x_171) ;  /* 0x0000000000040947 */ /* 0x001fea0003800000 */
[----:B------:R-:W-:Y:S01]  /*70c0*/  BPT.TRAP 0x1 ;  /* 0x000000040000795c */ /* 0x000fe20000300000 */
.L_x_171:
[----:B------:R-:W-:Y:S01]  /*70d0*/  IMAD R14, R7, 0x2000, R12 ;  /* 0x00002000070e7824 */ /* 0x000fe200078e020c */
[----:B------:R-:W-:Y:S01]  /*70e0*/  R2UR UR25, R23 ;  /* 0x00000000171972ca */ /* 0x000fe200000e0000 */
[--C-:B------:R-:W-:Y:S01]  /*70f0*/  IMAD R15, R7, 0x4000, R22.reuse ;  /* 0x00004000070f7824 */ /* 0x100fe200078e0216 */
[----:B------:R-:W-:Y:S01]  /*7100*/  R2UR UR27, R24 ;  /* 0x00000000181b72ca */ /* 0x000fe200000e0000 */
[----:B------:R-:W-:Y:S01]  /*7110*/  IMAD R14, R14, 0x2, R22 ;  /* 0x000000020e0e7824 */ /* 0x000fe200078e0216 */
[----:B------:R-:W-:Y:S01]  /*7120*/  R2UR UR28, R6 ;  /* 0x00000000061c72ca */ /* 0x000fe200000e0000 */
[----:B------:R-:W-:Y:S01]  /*7130*/  VIADD R4, R4, 0xffffffff ;  /* 0xffffffff04047836 */ /* 0x000fe20000000000 */
[----:B------:R-:W-:Y:S01]  /*7140*/  R2UR UR16, R15 ;  /* 0x000000000f1072ca */ /* 0x000fe200000e0000 */
[----:B------:R-:W-:Y:S01]  /*7150*/  UIADD3 UR4, UP0, UR22, 0xf0, URZ ;  /* 0x000000f016047890 */ /* 0x000fe2000ff1e03f */
[----:B------:R-:W-:Y:S01]  /*7160*/  R2UR UR8, R14 ;  /* 0x000000000e0872ca */ /* 0x000fe200000e0000 */
[----:B------:R-:W-:Y:S01]  /*7170*/  UIADD3 UR30, UP1, UR22, 0x1f0, URZ ;  /* 0x000001f0161e7890 */ /* 0x000fe2000ff3e03f */
[----:B------:R-:W-:Y:S01]  /*7180*/  R2UR UR26, R21 ;  /* 0x00000000151a72ca */ /* 0x000fe200000e0000 */
[----:B------:R-:W-:Y:S01]  /*7190*/  UIADD3.X UR5, URZ, UR23, URZ, UP0, !UPT ;  /* 0x000000173f057290 */ /* 0x000fe200087fe43f */
[----:B------:R-:W-:Y:S01]  /*71a0*/  R2UR UR18, R25 ;  /* 0x00000000191272ca */ /* 0x000fe200000e0000 */
[----:B------:R-:W-:Y:S01]  /*71b0*/  VIADD R7, R7, 0x1 ;  /* 0x0000000107077836 */ /* 0x000fe20000000000 */
[----:B------:R-:W-:Y:S01]  /*71c0*/  R2UR UR11, R20 ;  /* 0x00000000140b72ca */ /* 0x000fe200000e0000 */
[----:B------:R-:W-:Y:S01]  /*71d0*/  UIADD3.X UR31, URZ, UR23, URZ, UP1, !UPT ;  /* 0x000000173f1f7290 */ /* 0x000fe20008ffe43f */
[----:B------:R-:W-:Y:S01]  /*71e0*/  ISETP.GT.AND P1, PT, R4, 0x1, PT ;  /* 0x000000010400780c */ /* 0x000fe20003f24270 */
[----:B------:R-:W-:Y:S01]  /*71f0*/  UMOV UR6, 0x0 ;  /* 0x0000000000067882 */ /* 0x000fe20000000000 */
[C---:B------:R-:W-:Y:S01]  /*7200*/  ISETP.NE.AND P0, PT, R7.reuse, 0x2, PT ;  /* 0x000000020700780c */ /* 0x040fe20003f05270 */
[----:B------:R-:W-:Y:S01]  /*7210*/  UIADD3 UR24, UR16, 0x100, URZ ;  /* 0x0000010010187890 */ /* 0x000fe2000fffe03f */
[----:B------:R-:W-:Y:S01]  /*7220*/  VIADD R24, R24, 0x40 ;  /* 0x0000004018187836 */ /* 0x000fe20000000000 */
[----:B------:R-:W-:Y:S01]  /*7230*/  UIADD3 UR16, UR16, 0x2100, URZ ;  /* 0x0000210010107890 */ /* 0x000fe2000fffe03f */
[----:B------:R-:W-:Y:S01]  /*7240*/  SEL R14, RZ, 0x1, P0 ;  /* 0x00000001ff0e7807 */ /* 0x000fe20000000000 */
[----:B------:R-:W-:Y:S01]  /*7250*/  UIADD3 UR8, UR8, 0x8100, URZ ;  /* 0x0000810008087890 */ /* 0x000fe2000fffe03f */
[----:B------:R-:W-:Y:S01]  /*7260*/  SEL R7, R7, RZ, P0 ;  /* 0x000000ff07077207 */ /* 0x000fe20000000000 */
[----:B------:R-:W-:Y:S01]  /*7270*/  UMOV UR7, 0x10000000 ;  /* 0x1000000000077882 */ /* 0x000fe20000000000 */
[----:B------:R-:W-:Y:S01]  /*7280*/  UMOV UR17, UR25 ;  /* 0x0000001900117c82 */ /* 0x000fe20008000000 */
[----:B------:R-:W-:Y:S01]  /*7290*/  UMOV UR19, UR27 ;  /* 0x0000001b00137c82 */ /* 0x000fe20008000000 */
[----:B------:R-:W-:Y:S01]  /*72a0*/  UMOV UR20, UR28 ;  /* 0x0000001c00147c82 */ /* 0x000fe20008000000 */
[----:B------:R0:W-:Y:S01]  /*72b0*/  UTMALDG.3D [UR24], [UR4], desc[UR6] ;  /* 0x00000618040075b4 */ /* 0x0001e20008011000 */
[----:B------:R-:W-:Y:S01]  /*72c0*/  UMOV UR21, 0xff0000 ;  /* 0x00ff000000157882 */ /* 0x000fe20000000000 */
[----:B------:R-:W-:Y:S01]  /*72d0*/  UMOV UR9, UR25 ;  /* 0x0000001900097c82 */ /* 0x000fe20008000000 */
[----:B------:R-:W-:Y:S01]  /*72e0*/  UMOV UR10, UR27 ;  /* 0x0000001b000a7c82 */ /* 0x000fe20008000000 */
[----:B------:R-:W-:Y:S01]  /*72f0*/  UMOV UR12, UR28 ;  /* 0x0000001c000c7c82 */ /* 0x000fe20008000000 */
[----:B------:R-:W-:Y:S01]  /*7300*/  LOP3.LUT R5, R5, R14, RZ, 0x3c, !PT ;  /* 0x0000000e05057212 */ /* 0x000fe200078e3cff */
[----:B------:R0:W-:Y:S01]  /*7310*/  UTMALDG.3D [UR16], [UR4], desc[UR6] ;  /* 0x00000610040075b4 */ /* 0x0001e20008011000 */
[----:B------:R0:W-:Y:S02]  /*7320*/  UTMALDG.3D.MULTICAST [UR8], [UR30], UR21, desc[UR6] ;  /* 0x000006081e0073b4 */ /* 0x0001e40008011815 */
[----:B0-----:R-:W-:Y:S05]  /*7330*/  @P1 BRA `(.L_x_172) ;  /* 0xfffffffc002c1947 */ /* 0x001fea000383ffff */
.L_x_169:
[----:B------:R-:W-:Y:S05]  /*7340*/  BSYNC B1 ;  /* 0x0000000000017941 */ /* 0x000fea0003800000 */
.L_x_168:
[----:B------:R-:W-:Y:S01]  /*7350*/  LOP3.LUT P1, RZ, R10, 0xff, RZ, 0xc0, !PT ;  /* 0x000000ff0aff7812 */ /* 0x000fe2000782c0ff */
[----:B------:R-:W-:Y:S01]  /*7360*/  IMAD.IADD R8, R9, 0x1, R8 ;  /* 0x0000000109087824 */ /* 0x000fe200078e0208 */
[----:B------:R-:W-:Y:S01]  /*7370*/  IADD3 R16, P2, R16, UR36, RZ ;  /* 0x0000002410107c10 */ /* 0x000fe2000ff5e0ff */
[----:B------:R-:W-:Y:S01]  /*7380*/  ULDC.64 UR4, c[0x0][0x650] ;  /* 0x0001940000047ab9 */ /* 0x000fe20000000a00 */
[----:B------:R-:W-:Y:S01]  /*7390*/  BSSY B1, `(.L_x_173) ;  /* 0x000006d000017945 */ /* 0x000fe20003800000 */
[----:B------:R-:W-:Y:S01]  /*73a0*/  IMAD.MOV.U32 R21, RZ, RZ, -0x1 ;  /* 0xffffffffff157424 */ /* 0x000fe200078e00ff */
[----:B------:R-:W-:Y:S01]  /*73b0*/  SHF.R.U32.HI R4, RZ, 0x1, R8 ;  /* 0x00000001ff047819 */ /* 0x000fe20000011608 */
[----:B------:R-:W-:Y:S01]  /*73c0*/  IMAD.MOV.U32 R20, RZ, RZ, -0x1 ;  /* 0xffffffffff147424 */ /* 0x000fe200078e00ff */
[----:B------:R-:W-:Y:S02]  /*73d0*/  ISETP.GT.U32.AND P0, PT, R8, 0x1, PT ;  /* 0x000000010800780c */ /* 0x000fe40003f04070 */
[----:B------:R-:W-:-:S02]  /*73e0*/  LOP3.LUT R4, R4, 0x1, RZ, 0xc0, !PT ;  /* 0x0000000104047812 */ /* 0x000fc400078ec0ff */
[----:B------:R-:W-:Y:S01]  /*73f0*/  ISETP.LT.U32.AND P0, PT, R9, 0x2, P0 ;  /* 0x000000020900780c */ /* 0x000fe20000701070 */
[----:B------:R-:W0:Y:S01]  /*7400*/  @P1 S2R R6, SR_CgaCtaId ;  /* 0x0000000000061919 */ /* 0x000e220000008800 */
[----:B------:R-:W-:Y:S02]  /*7410*/  @P1 MOV R5, 0x400 ;  /* 0x0000040000051802 */ /* 0x000fe40000000f00 */
[----:B------:R-:W-:Y:S02]  /*7420*/  IADD3.X R17, R17, UR42, RZ, P2, !PT ;  /* 0x0000002a11117c10 */ /* 0x000fe400097fe4ff */
[----:B------:R-:W-:Y:S02]  /*7430*/  ISETP.GE.U32.AND P2, PT, R16, UR4, PT ;  /* 0x0000000410007c0c */ /* 0x000fe4000bf46070 */
[----:B------:R-:W-:Y:S02]  /*7440*/  LOP3.LUT R8, R8, 0x1, RZ, 0xc0, !PT ;  /* 0x0000000108087812 */ /* 0x000fe400078ec0ff */
[----:B------:R-:W-:-:S02]  /*7450*/  PRMT R10, RZ, 0x7610, R10 ;  /* 0x00007610ff0a7816 */ /* 0x000fc4000000000a */
[----:B0-----:R-:W-:Y:S01]  /*7460*/  @P1 LEA R5, R6, R5, 0x18 ;  /* 0x0000000506051211 */ /* 0x001fe200078ec0ff */
[----:B------:R-:W-:-:S03]  /*7470*/  IMAD.MOV.U32 R6, RZ, RZ, -0x1 ;  /* 0xffffffffff067424 */ /* 0x000fc600078e00ff */
[----:B------:R0:W-:Y:S01]  /*7480*/  @P1 SYNCS.ARRIVE.TRANS64.A1T0 RZ, [R5+URZ+0x38], RZ ;  /* 0x000038ff05ff19a7 */ /* 0x0001e2000810003f */
[----:B------:R-:W-:Y:S02]  /*7490*/  ISETP.NE.U32.AND P1, PT, R4, 0x1, PT ;  /* 0x000000010400780c */ /* 0x000fe40003f25070 */
[----:B------:R-:W-:Y:S02]  /*74a0*/  SEL R4, RZ, 0x1, !P0 ;  /* 0x00000001ff047807 */ /* 0x000fe40004000000 */
[----:B------:R-:W-:Y:S02]  /*74b0*/  ISETP.GE.U32.AND.EX P0, PT, R17, UR5, PT, P2 ;  /* 0x0000000511007c0c */ /* 0x000fe4000bf06120 */
[----:B------:R-:W-:-:S04]  /*74c0*/  ISETP.GT.U32.AND P1, PT, R9, 0x1, !P1 ;  /* 0x000000010900780c */ /* 0x000fc80004f24070 */
[----:B0-----:R-:W-:-:S04]  /*74d0*/  SEL R5, RZ, 0x1, !P1 ;  /* 0x00000001ff057807 */ /* 0x001fc80004800000 */
[--C-:B------:R-:W-:Y:S02]  /*74e0*/  LOP3.LUT R3, R5, R3, R4.reuse, 0x96, !PT ;  /* 0x0000000305037212 */ /* 0x100fe400078e9604 */
[----:B------:R-:W-:Y:S01]  /*74f0*/  PRMT R4, RZ, 0x7610, R4 ;  /* 0x00007610ff047816 */ /* 0x000fe20000000004 */
[----:B------:R-:W-:Y:S06]  /*7500*/  @P0 BRA `(.L_x_174) ;  /* 0x0000000400540947 */ /* 0x000fec0003800000 */
[----:B------:R-:W0:Y:S01]  /*7510*/  S2R R15, SR_CTAID.X ;  /* 0x00000000000f7919 */ /* 0x000e220000002500 */
[----:B------:R-:W-:Y:S01]  /*7520*/  ULDC.64 UR4, c[0x0][0x628] ;  /* 0x00018a0000047ab9 */ /* 0x000fe20000000a00 */
[----:B------:R-:W-:Y:S01]  /*7530*/  ULDC UR7, c[0x0][0x630] ;  /* 0x00018c0000077ab9 */ /* 0x000fe20000000800 */
[----:B------:R-:W-:Y:S01]  /*7540*/  ISETP.NE.U32.AND P0, PT, RZ, UR4, PT ;  /* 0x00000004ff007c0c */ /* 0x000fe2000bf05070 */
[----:B------:R-:W1:Y:S01]  /*7550*/  S2R R20, SR_CTAID.Y ;  /* 0x0000000000147919 */ /* 0x000e620000002600 */
[----:B------:R-:W-:Y:S01]  /*7560*/  ULDC UR8, c[0x0][0x150] ;  /* 0x0000540000087ab9 */ /* 0x000fe20000000800 */
[----:B------:R-:W-:Y:S01]  /*7570*/  IMAD.MOV.U32 R4, RZ, RZ, R16 ;  /* 0x000000ffff047224 */ /* 0x000fe200078e0010 */
[----:B------:R-:W-:Y:S01]  /*7580*/  ISETP.NE.AND.EX P0, PT, RZ, UR5, PT, P0 ;  /* 0x00000005ff007c0c */ /* 0x000fe2000bf05300 */
[----:B------:R-:W-:Y:S01]  /*7590*/  IMAD.MOV.U32 R5, RZ, RZ, R17 ;  /* 0x000000ffff057224 */ /* 0x000fe200078e0011 */
[----:B0-----:R-:W-:-:S11]  /*75a0*/  I2FP.F32.U32 R22, R15 ;  /* 0x0000000f00167245 */ /* 0x001fd60000201000 */
[----:B------:R-:W-:Y:S05]  /*75b0*/  @!P0 BRA `(.L_x_175) ;  /* 0x0000000000288947 */ /* 0x000fea0003800000 */
[----:B------:R-:W-:Y:S02]  /*75c0*/  ULDC UR6, c[0x0][0x634] ;  /* 0x00018d0000067ab9 */ /* 0x000fe40000000800 */
[----:B------:R-:W-:-:S05]  /*75d0*/  IADD3 R5, P0, R16, UR6, RZ ;  /* 0x0000000610057c10 */ /* 0x000fca000ff1e0ff */
[----:B------:R-:W-:-:S04]  /*75e0*/  IMAD.X R21, RZ, RZ, R17, P0 ;  /* 0x000000ffff157224 */ /* 0x000fc800000e0611 */
[----:B------:R-:W-:-:S04]  /*75f0*/  IMAD.WIDE.U32 R6, R21, UR4, RZ ;  /* 0x0000000415067c25 */ /* 0x000fc8000f8e00ff */
[----:B------:R-:W-:-:S04]  /*7600*/  IMAD.WIDE.U32 R6, P0, R5, UR5, R6 ;  /* 0x0000000505067c25 */ /* 0x000fc8000f800006 */
[----:B------:R-:W-:-:S04]  /*7610*/  IMAD.WIDE.U32 R4, R5, UR4, RZ ;  /* 0x0000000405047c25 */ /* 0x000fc8000f8e00ff */
[----:B------:R-:W-:Y:S01]  /*7620*/  IMAD.MOV.U32 R4, RZ, RZ, R7 ;  /* 0x000000ffff047224 */ /* 0x000fe200078e0007 */
[----:B------:R-:W-:Y:S01]  /*7630*/  IADD3 RZ, P1, R5, R6, RZ ;  /* 0x0000000605ff7210 */ /* 0x000fe20007f3e0ff */
[----:B------:R-:W-:-:S04]  /*7640*/  IMAD.X R5, RZ, RZ, RZ, P0 ;  /* 0x000000ffff057224 */ /* 0x000fc800000e06ff */
[----:B------:R-:W-:-:S08]  /*7650*/  IMAD.WIDE.U32.X R4, R21, UR5, R4, P1 ;  /* 0x0000000515047c25 */ /* 0x000fd000088e0404 */
.L_x_175:
[--C-:B------:R-:W-:Y:S01]  /*7660*/  SHF.R.U64 R14, R4, UR7, R5.reuse ;  /* 0x00000007040e7c19 */ /* 0x100fe20008001205 */
[----:B------:R-:W-:Y:S01]  /*7670*/  FMUL R22, R22, UR8 ;  /* 0x0000000816167c20 */ /* 0x000fe20008400000 */
[----:B------:R-:W-:Y:S01]  /*7680*/  SHF.R.U32.HI R4, RZ, UR7, R5 ;  /* 0x00000007ff047c19 */ /* 0x000fe20008011605 */
[----:B------:R-:W0:Y:S01]  /*7690*/  LDC R6, c[0x0][0x144] ;  /* 0x00005100ff067b82 */ /* 0x000e220000000800 */
[----:B------:R-:W-:Y:S01]  /*76a0*/  IADD3 R5, P0, RZ, -R14, RZ ;  /* 0x8000000eff057210 */ /* 0x000fe20007f1e0ff */
[----:B------:R-:W-:Y:S01]  /*76b0*/  ULDC UR6, c[0x0][0x154] ;  /* 0x0000550000067ab9 */ /* 0x000fe20000000800 */
[----:B-1----:R-:W-:Y:S01]  /*76c0*/  I2FP.F32.U32 R7, R20 ;  /* 0x0000001400077245 */ /* 0x002fe20000201000 */
[----:B------:R-:W1:Y:S01]  /*76d0*/  F2I.U32.TRUNC.NTZ R22, R22 ;  /* 0x0000001600167305 */ /* 0x000e62000020f000 */
[----:B------:R-:W-:Y:S01]  /*76e0*/  ULDC.64 UR4, c[0x0][0x620] ;  /* 0x0001880000047ab9 */ /* 0x000fe20000000a00 */
[----:B------:R-:W-:Y:S01]  /*76f0*/  IMAD.X R4, RZ, RZ, ~R4, P0 ;  /* 0x000000ffff047224 */ /* 0x000fe200000e0e04 */
[----:B------:R-:W-:Y:S01]  /*7700*/  ISETP.NE.AND P2, PT, R2, 0x1, PT ;  /* 0x000000010200780c */ /* 0x000fe20003f45270 */
[----:B------:R-:W-:Y:S01]  /*7710*/  FMUL R23, R7, UR6 ;  /* 0x0000000607177c20 */ /* 0x000fe20008400000 */
[----:B------:R-:W2:Y:S01]  /*7720*/  LDC R25, c[0x0][0x148] ;  /* 0x00005200ff197b82 */ /* 0x000ea20000000800 */
[----:B------:R-:W-:Y:S01]  /*7730*/  IMAD R4, R4, UR4, RZ ;  /* 0x0000000404047c24 */ /* 0x000fe2000f8e02ff */
[----:B------:R-:W-:-:S02]  /*7740*/  ULDC.64 UR6, c[0x0][0x640] ;  /* 0x0001900000067ab9 */ /* 0x000fc40000000a00 */
[----:B------:R-:W-:Y:S01]  /*7750*/  ISETP.NE.U32.AND P0, PT, RZ, UR6, PT ;  /* 0x00000006ff007c0c */ /* 0x000fe2000bf05070 */
[----:B------:R-:W3:Y:S01]  /*7760*/  F2I.U32.TRUNC.NTZ R23, R23 ;  /* 0x0000001700177305 */ /* 0x000ee2000020f000 */
[C---:B------:R-:W-:Y:S02]  /*7770*/  IMAD R7, R5.reuse, UR5, R4 ;  /* 0x0000000505077c24 */ /* 0x040fe4000f8e0204 */
[----:B------:R-:W-:Y:S01]  /*7780*/  IMAD.WIDE.U32 R4, R5, UR4, R16 ;  /* 0x0000000405047c25 */ /* 0x000fe2000f8e0010 */
[----:B------:R-:W-:Y:S01]  /*7790*/  ULDC UR4, c[0x0][0x618] ;  /* 0x0001860000047ab9 */ /* 0x000fe20000000800 */
[----:B------:R-:W-:Y:S02]  /*77a0*/  ISETP.NE.AND.EX P0, PT, RZ, UR7, PT, P0 ;  /* 0x00000007ff007c0c */ /* 0x000fe4000bf05300 */
[----:B------:R-:W-:Y:S02]  /*77b0*/  IMAD.IADD R5, R5, 0x1, R7 ;  /* 0x0000000105057824 */ /* 0x000fe400078e0207 */
[----:B-1----:R-:W-:-:S03]  /*77c0*/  IMAD.MOV R22, RZ, RZ, -R22 ;  /* 0x000000ffff167224 */ /* 0x002fc600078e0a16 */
[----:B------:R-:W-:Y:S01]  /*77d0*/  SHF.R.U64 R21, R4, UR4, R5 ;  /* 0x0000000404157c19 */ /* 0x000fe20008001205 */
[----:B0-----:R-:W-:Y:S01]  /*77e0*/  IMAD R15, R6, R22, R15 ;  /* 0x00000016060f7224 */ /* 0x001fe200078e020f */
[----:B------:R-:W-:Y:S01]  /*77f0*/  SHF.R.U32.HI R4, RZ, UR4, R5 ;  /* 0x00000004ff047c19 */ /* 0x000fe20008011605 */
[----:B------:R-:W-:Y:S01]  /*7800*/  ULDC UR4, c[0x0][0x608] ;  /* 0x0001820000047ab9 */ /* 0x000fe20000000800 */
[----:B---3--:R-:W-:Y:S02]  /*7810*/  IMAD.MOV R6, RZ, RZ, -R23 ;  /* 0x000000ffff067224 */ /* 0x008fe400078e0a17 */
[--C-:B------:R-:W-:Y:S02]  /*7820*/  SHF.R.U64 R22, R21, UR4, R4.reuse ;  /* 0x0000000415167c19 */ /* 0x100fe40008001204 */
[----:B------:R-:W-:Y:S01]  /*7830*/  SHF.R.U32.HI R5, RZ, UR4, R4 ;  /* 0x00000004ff057c19 */ /* 0x000fe20008011604 */
[----:B------:R-:W-:Y:S01]  /*7840*/  ULDC UR4, c[0x0][0x658] ;  /* 0x0001960000047ab9 */ /* 0x000fe20000000800 */
[----:B--2---:R-:W-:-:S02]  /*7850*/  @P2 IMAD R15, R25, R6, R20 ;  /* 0x00000006190f2224 */ /* 0x004fc400078e0214 */
[--C-:B------:R-:W-:Y:S02]  /*7860*/  SHF.R.U64 R20, R22, UR4, R5.reuse ;  /* 0x0000000416147c19 */ /* 0x100fe40008001205 */
[----:B------:R-:W-:-:S03]  /*7870*/  SHF.R.U32.HI R23, RZ, UR4, R5 ;  /* 0x00000004ff177c19 */ /* 0x000fc60008011605 */
[----:B------:R-:W-:Y:S02]  /*7880*/  IMAD.MOV.U32 R6, RZ, RZ, R20 ;  /* 0x000000ffff067224 */ /* 0x000fe400078e0014 */
[----:B------:R-:W-:Y:S01]  /*7890*/  IMAD.MOV.U32 R5, RZ, RZ, R23 ;  /* 0x000000ffff057224 */ /* 0x000fe200078e0017 */
[----:B------:R-:W-:Y:S06]  /*78a0*/  @!P0 BRA `(.L_x_176) ;  /* 0x00000000002c8947 */ /* 0x000fec0003800000 */
        /* <DEDUP_REMOVED lines=9> */
[----:B------:R-:W-:-:S04]  /*7940*/  IMAD.WIDE.U32.X R4, R23, UR7, R4, P1 ;  /* 0x0000000717047c25 */ /* 0x000fc800088e0404 */
[----:B------:R-:W-:-:S07]  /*7950*/  IMAD.MOV.U32 R6, RZ, RZ, R4 ;  /* 0x000000ffff067224 */ /* 0x000fce00078e0004 */
.L_x_176:
[----:B------:R-:W-:Y:S01]  /*7960*/  ULDC UR4, c[0x0][0x648] ;  /* 0x0001920000047ab9 */ /* 0x000fe20000000800 */
[----:B------:R-:W-:Y:S01]  /*7970*/  LOP3.LUT R4, R22, UR14, RZ, 0xc0, !PT ;  /* 0x0000000e16047c12 */ /* 0x000fe2000f8ec0ff */
[----:B------:R-:W-:Y:S01]  /*7980*/  ULDC UR5, c[0x0][0x610] ;  /* 0x0001840000057ab9 */ /* 0x000fe20000000800 */
[----:B------:R-:W-:Y:S01]  /*7990*/  SHF.R.U64 R5, R6, UR4, R5 ;  /* 0x0000000406057c19 */ /* 0x000fe20008001205 */
[----:B------:R-:W-:Y:S01]  /*79a0*/  ULDC UR4, c[0x0][0x638] ;  /* 0x00018e0000047ab9 */ /* 0x000fe20000000800 */
[----:B------:R-:W-:-:S03]  /*79b0*/  LOP3.LUT R21, R21, UR13, RZ, 0xc0, !PT ;  /* 0x0000000d15157c12 */ /* 0x000fc6000f8ec0ff */
[----:B------:R-:W-:Y:S02]  /*79c0*/  IMAD.MOV R7, RZ, RZ, -R5 ;  /* 0x000000ffff077224 */ /* 0x000fe400078e0a05 */
[----:B------:R-:W-:Y:S02]  /*79d0*/  IMAD R4, R5, UR15, R4 ;  /* 0x0000000f05047c24 */ /* 0x000fe4000f8e0204 */
[----:B------:R-:W-:Y:S01]  /*79e0*/  IMAD R20, R7, UR4, R20 ;  /* 0x0000000407147c24 */ /* 0x000fe2000f8e0214 */
[----:B------:R-:W-:Y:S01]  /*79f0*/  ULDC UR4, c[0x0][0x600] ;  /* 0x0001800000047ab9 */ /* 0x000fe20000000800 */
[----:B------:R-:W-:Y:S02]  /*7a00*/  IMAD R15, R4, UR5, R15 ;  /* 0x00000005040f7c24 */ /* 0x000fe4000f8e020f */
[----:B------:R-:W-:Y:S02]  /*7a10*/  IMAD R6, R20, UR4, R21 ;  /* 0x0000000414067c24 */ /* 0x000fe4000f8e0215 */
[----:B------:R-:W-:-:S03]  /*7a20*/  IMAD.MOV.U32 R4, RZ, RZ, 0x1 ;  /* 0x00000001ff047424 */ /* 0x000fc600078e00ff */
[----:B------:R-:W-:Y:S02]  /*7a30*/  SEL R20, R6, R15, !P2 ;  /* 0x0000000f06147207 */ /* 0x000fe40005000000 */
[----:B------:R-:W-:Y:S01]  /*7a40*/  SEL R21, R15, R6, !P2 ;  /* 0x000000060f157207 */ /* 0x000fe20005000000 */
[----:B------:R-:W-:-:S07]  /*7a50*/  IMAD.MOV.U32 R6, RZ, RZ, R14 ;  /* 0x000000ffff067224 */ /* 0x000fce00078e000e */
.L_x_174:
[----:B------:R-:W-:Y:S05]  /*7a60*/  BSYNC B1 ;  /* 0x0000000000017941 */ /* 0x000fea0003800000 */
.L_x_173:
[----:B------:R-:W-:-:S13]  /*7a70*/  LOP3.LUT P0, RZ, R4, 0xff, RZ, 0xc0, !PT ;  /* 0x000000ff04ff7812 */ /* 0x000fda000780c0ff */
[----:B------:R-:W-:Y:S05]  /*7a80*/  @P0 BRA `(.L_x_177) ;  /* 0xfffffff4001c0947 */ /* 0x000fea000383ffff */
[----:B------:R-:W-:Y:S05]  /*7a90*/  BSYNC B0 ;  /* 0x0000000000007941 */ /* 0x000fea0003800000 */
.L_x_166:
[----:B------:R-:W-:-:S03]  /*7aa0*/  UMOV UR4, 0xffffffff ;  /* 0xffffffff00047882 */ /* 0x000fc60000000000 */
[----:B------:R-:W-:Y:S05]  /*7ab0*/  BRA.DIV UR4, `(.L_x_178) ;  /* 0x0000000204cc7947 */ /* 0x000fea000b800000 */
[----:B------:R-:W-:-:S13]  /*7ac0*/  ELECT P6, URZ, PT ;  /* 0x00000000003f782f */ /* 0x000fda00038c0000 */
.L_x_190:
[----:B------:R-:W-:Y:S04]  /*7ad0*/  BSSY B0, `(.L_x_179) ;  /* 0x0000019000007945 */ /* 0x000fe80003800000 */
[----:B------:R-:W-:Y:S05]  /*7ae0*/  @!P6 BRA `(.L_x_180) ;  /* 0x00000000005ce947 */ /* 0x000fea0003800000 */
[----:B------:R-:W-:-:S04]  /*7af0*/  LOP3.LUT R18, R18, 0x2, RZ, 0xfc, !PT ;  /* 0x0000000212127812 */ /* 0x000fc800078efcff */
[----:B------:R-:W-:-:S13]  /*7b00*/  ISETP.NE.AND P0, PT, R18, 0x3, PT ;  /* 0x000000031200780c */ /* 0x000fda0003f05270 */
[----:B------:R-:W-:Y:S05]  /*7b10*/  @!P0 BRA `(.L_x_181) ;  /* 0x0000000000048947 */ /* 0x000fea0003800000 */
[----:B------:R-:W-:Y:S01]  /*7b20*/  BPT.TRAP 0x1 ;  /* 0x000000040000795c */ /* 0x000fe20000300000 */
.L_x_181:
[----:B------:R-:W0:Y:S01]  /*7b30*/  S2R R5, SR_CgaCtaId ;  /* 0x0000000000057919 */ /* 0x000e220000008800 */
[----:B------:R-:W-:Y:S02]  /*7b40*/  MOV R0, 0x400 ;  /* 0x0000040000007802 */ /* 0x000fe40000000f00 */
[----:B------:R-:W-:Y:S02]  /*7b50*/  SHF.L.U32 R2, R3, 0x1f, RZ ;  /* 0x0000001f03027819 */ /* 0x000fe400000006ff */
[----:B0-----:R-:W-:-:S05]  /*7b60*/  LEA R5, R5, R0, 0x18 ;  /* 0x0000000005057211 */ /* 0x001fca00078ec0ff */
[----:B------:R-:W-:-:S04]  /*7b70*/  VIADD R5, R5, 0x10 ;  /* 0x0000001005057836 */ /* 0x000fc80000000000 */
[C---:B------:R-:W-:Y:S02]  /*7b80*/  IMAD R7, R8.reuse, 0x8, R5 ;  /* 0x0000000808077824 */ /* 0x040fe400078e0205 */
[----:B------:R-:W-:Y:S02]  /*7b90*/  VIADD R8, R8, 0x1 ;  /* 0x0000000108087836 */ /* 0x000fe40000000000 */
[----:B------:R-:W0:Y:S03]  /*7ba0*/  SYNCS.PHASECHK.TRANS64.TRYWAIT P0, [R7+URZ], R2 ;  /* 0x00000002070075a7 */ /* 0x000e26000800017f */
[----:B------:R-:W-:-:S04]  /*7bb0*/  ISETP.NE.AND P1, PT, R8, 0x2, PT ;  /* 0x000000020800780c */ /* 0x000fc80003f25270 */
[----:B------:R-:W-:Y:S02]  /*7bc0*/  SEL R0, RZ, 0x1, P1 ;  /* 0x00000001ff007807 */ /* 0x000fe40000800000 */
[----:B------:R-:W-:Y:S02]  /*7bd0*/  SEL R8, R8, RZ, P1 ;  /* 0x000000ff08087207 */ /* 0x000fe40000800000 */
[----:B------:R-:W-:Y:S01]  /*7be0*/  LOP3.LUT R0, R3, R0, RZ, 0x3c, !PT ;  /* 0x0000000003007212 */ /* 0x000fe200078e3cff */
[----:B0-----:R-:W-:Y:S06]  /*7bf0*/  @!P0 BRA `(.L_x_182) ;  /* 0x00000000009c8947 */ /* 0x001fec0003800000 */
.L_x_191:
[----:B------:R-:W-:Y:S01]  /*7c00*/  IMAD R5, R8, 0x8, R5 ;  /* 0x0000000808057824 */ /* 0x000fe200078e0205 */
[----:B------:R-:W-:-:S07]  /*7c10*/  SHF.L.U32 R0, R0, 0x1f, RZ ;  /* 0x0000001f00007819 */ /* 0x000fce00000006ff */
.L_x_183:
[----:B-1----:R1:W2:Y:S02]  /*7c20*/  SYNCS.PHASECHK.TRANS64.TRYWAIT P0, [R5+URZ], R0 ;  /* 0x00000000050075a7 */ /* 0x0022a4000800017f */
[----:B--2---:R-:W-:Y:S05]  /*7c30*/  @!P0 NANOSLEEP.SYNCS 0x989680 ;  /* 0x009896800000895d */ /* 0x004fea0003900000 */
[----:B------:R-:W2:Y:S02]  /*7c40*/  @!P0 SYNCS.PHASECHK.TRANS64 P0, [R5+URZ], R0 ;  /* 0x00000000050085a7 */ /* 0x000ea4000800007f */
[----:B--2---:R-:W-:Y:S05]  /*7c50*/  @!P0 BRA `(.L_x_183) ;  /* 0xfffffffc00f08947 */ /* 0x004fea000383ffff */
.L_x_180:
[----:B------:R-:W-:Y:S05]  /*7c60*/  BSYNC B0 ;  /* 0x0000000000007941 */ /* 0x000fea0003800000 */
.L_x_179:
[----:B------:R-:W-:Y:S05]  /*7c70*/  EXIT ;  /* 0x000000000000794d */ /* 0x000fea0003800000 */
.L_x_21:
[----:B-1----:R1:W2:Y:S02]  /*7c80*/  SYNCS.PHASECHK.TRANS64.TRYWAIT P1, [R3+URZ], R0 ;  /* 0x00000000030075a7 */ /* 0x0022a4000802017f */
[----:B--2---:R-:W-:Y:S05]  /*7c90*/  @!P1 NANOSLEEP.SYNCS 0x989680 ;  /* 0x009896800000995d */ /* 0x004fea0003900000 */
[----:B------:R-:W2:Y:S02]  /*7ca0*/  @!P1 SYNCS.PHASECHK.TRANS64 P1, [R3+URZ], R0 ;  /* 0x00000000030095a7 */ /* 0x000ea4000802007f */
[----:B--2---:R-:W-:Y:S05]  /*7cb0*/  @!P1 BRA `(.L_x_21) ;  /* 0xfffffffc00f09947 */ /* 0x004fea000383ffff */
[----:B------:R-:W-:Y:S05]  /*7cc0*/  BRA `(.L_x_20) ;  /* 0xffffff9800a47947 */ /* 0x000fea000383ffff */
.L_x_26:
[----:B-1----:R1:W2:Y:S02]  /*7cd0*/  SYNCS.PHASECHK.TRANS64.TRYWAIT P1, [R5+URZ], R4 ;  /* 0x00000004050075a7 */ /* 0x0022a4000802017f */
[----:B--2---:R-:W-:Y:S05]  /*7ce0*/  @!P1 NANOSLEEP.SYNCS 0x989680 ;  /* 0x009896800000995d */ /* 0x004fea0003900000 */
[----:B------:R-:W2:Y:S02]  /*7cf0*/  @!P1 SYNCS.PHASECHK.TRANS64 P1, [R5+URZ], R4 ;  /* 0x00000004050095a7 */ /* 0x000ea4000802007f */
[----:B--2---:R-:W-:Y:S05]  /*7d00*/  @!P1 BRA `(.L_x_26) ;  /* 0xfffffffc00f09947 */ /* 0x004fea000383ffff */
[----:B------:R-:W-:Y:S05]  /*7d10*/  BRA `(.L_x_25) ;  /* 0xffffff9c00807947 */ /* 0x000fea000383ffff */
.L_x_167:
[----:B------:R-:W-:Y:S01]  /*7d20*/  BSSY B1, `(.L_x_184) ;  /* 0x0000006000017945 */ /* 0x000fe20003800000 */
[----:B------:R-:W-:-:S07]  /*7d30*/  IMAD.MOV.U32 R15, RZ, RZ, -0x1 ;  /* 0xffffffffff0f7424 */ /* 0x000fce00078e00ff */
[----:B------:R-:W-:Y:S05]  /*7d40*/  WARPSYNC.COLLECTIVE R15, `(.L_x_185) ;  /* 0x000000000f0c7348 */ /* 0x000fea0003c00000 */
[----:B------:R-:W-:Y:S02]  /*7d50*/  ELECT P6, UR62, PT ;  /* 0x00000000003e782f */ /* 0x000fe400038c0000 */
[----:B------:R-:W-:Y:S01]  /*7d60*/  MOV R14, UR62 ;  /* 0x0000003e000e7c02 */ /* 0x000fe20008000f00 */
[----:B------:R-:W-:Y:S10]  /*7d70*/  ENDCOLLECTIVE ;  /* 0x000000000000791b */ /* 0x000ff40003800000 */
.L_x_185:
[----:B------:R-:W-:Y:S05]  /*7d80*/  BSYNC B1 ;  /* 0x0000000000017941 */ /* 0x000fea0003800000 */
.L_x_184:
[----:B------:R-:W-:Y:S05]  /*7d90*/  BRA `(.L_x_186) ;  /* 0xfffffff000647947 */ /* 0x000fea000383ffff */
.L_x_170:
[----:B-1----:R1:W2:Y:S02]  /*7da0*/  SYNCS.PHASECHK.TRANS64.TRYWAIT P0, [R23+URZ+0x10], R14 ;  /* 0x0000100e170075a7 */ /* 0x0022a4000800017f */
[----:B--2---:R-:W-:Y:S05]  /*7db0*/  @!P0 NANOSLEEP.SYNCS 0x989680 ;  /* 0x009896800000895d */ /* 0x004fea0003900000 */
[----:B------:R-:W2:Y:S02]  /*7dc0*/  @!P0 SYNCS.PHASECHK.TRANS64 P0, [R23+URZ+0x10], R14 ;  /* 0x0000100e170085a7 */ /* 0x000ea4000800007f */
[----:B--2---:R-:W-:Y:S05]  /*7dd0*/  @!P0 BRA `(.L_x_170) ;  /* 0xfffffffc00f08947 */ /* 0x004fea000383ffff */
[----:B------:R-:W-:Y:S05]  /*7de0*/  BRA `(.L_x_187) ;  /* 0xfffffff000a47947 */ /* 0x000fea000383ffff */
.L_x_178:
[----:B------:R-:W-:Y:S01]  /*7df0*/  BSSY B0, `(.L_x_188) ;  /* 0x0000006000007945 */ /* 0x000fe20003800000 */
[----:B------:R-:W-:-:S07]  /*7e00*/  IMAD.MOV.U32 R15, RZ, RZ, -0x1 ;  /* 0xffffffffff0f7424 */ /* 0x000fce00078e00ff */
[----:B------:R-:W-:Y:S05]  /*7e10*/  WARPSYNC.COLLECTIVE R15, `(.L_x_189) ;  /* 0x000000000f0c7348 */ /* 0x000fea0003c00000 */
[----:B------:R-:W-:Y:S02]  /*7e20*/  ELECT P6, UR62, PT ;  /* 0x00000000003e782f */ /* 0x000fe400038c0000 */
[----:B------:R-:W-:Y:S01]  /*7e30*/  MOV R14, UR62 ;  /* 0x0000003e000e7c02 */ /* 0x000fe20008000f00 */
[----:B------:R-:W-:Y:S10]  /*7e40*/  ENDCOLLECTIVE ;  /* 0x000000000000791b */ /* 0x000ff40003800000 */
.L_x_189:
[----:B------:R-:W-:Y:S05]  /*7e50*/  BSYNC B0 ;  /* 0x0000000000007941 */ /* 0x000fea0003800000 */
.L_x_188:
[----:B------:R-:W-:Y:S05]  /*7e60*/  BRA `(.L_x_190) ;  /* 0xfffffffc00187947 */ /* 0x000fea000383ffff */
.L_x_182:
[----:B0-----:R0:W1:Y:S02]  /*7e70*/  SYNCS.PHASECHK.TRANS64.TRYWAIT P0, [R7+URZ], R2 ;  /* 0x00000002070075a7 */ /* 0x001064000800017f */
[----:B-1----:R-:W-:Y:S05]  /*7e80*/  @!P0 NANOSLEEP.SYNCS 0x989680 ;  /* 0x009896800000895d */ /* 0x002fea0003900000 */
[----:B------:R-:W1:Y:S02]  /*7e90*/  @!P0 SYNCS.PHASECHK.TRANS64 P0, [R7+URZ], R2 ;  /* 0x00000002070085a7 */ /* 0x000e64000800007f */
[----:B-1----:R-:W-:Y:S05]  /*7ea0*/  @!P0 BRA `(.L_x_182) ;  /* 0xfffffffc00f08947 */ /* 0x002fea000383ffff */
[----:B------:R-:W-:Y:S05]  /*7eb0*/  BRA `(.L_x_191) ;  /* 0xfffffffc00507947 */ /* 0x000fea000383ffff */
.L_x_192:
[----:B------:R-:W-:-:S00]  /*7ec0*/  BRA `(.L_x_192) ;  /* 0xfffffffc00fc7947 */ /* 0x000fc0000383ffff */
[----:B------:R-:W-:-:S00]  /*7ed0*/  NOP ;  /* 0x0000000000007918 */ /* 0x000fc00000000000 */
        /* <DEDUP_REMOVED lines=10> */
.L_x_193:


//--------------------- .nv.global.init           --------------------------
	.section	.nv.global.init,"aw",@progbits
.nv.global.init:
	.type		$str$22,@object
	.size		$str$22,($str$23 - $str$22)
$str$22:
        /*0000*/ 	.byte	0x6b, 0x5f, 0x74, 0x69, 0x6c, 0x65, 0x5f, 0x63, 0x6f, 0x75, 0x6e, 0x74, 0x20, 0x3e, 0x3d, 0x20
        /*0010*/ 	.byte	0x31, 0x00
	.type		$str$23,@object
	.size		$str$23,(__unnamed_1 - $str$23)
$str$23:
        /*0012*/ 	.byte	0x2f, 0x74, 0x6d, 0x70, 0x2f, 0x63, 0x75, 0x74, 0x6c, 0x61, 0x73, 0x73, 0x5f, 0x73, 0x77, 0x65
        /*0022*/ 	.byte	0x65, 0x70, 0x5f, 0x73, 0x72, 0x63, 0x2f, 0x69, 0x6e, 0x63, 0x6c, 0x75, 0x64, 0x65, 0x2f, 0x63
        /*0032*/ 	.byte	0x75, 0x74, 0x6c, 0x61, 0x73, 0x73, 0x2f, 0x67, 0x65, 0x6d, 0x6d, 0x2f, 0x63, 0x6f, 0x6c, 0x6c
        /*0042*/ 	.byte	0x65, 0x63, 0x74, 0x69, 0x76, 0x65, 0x2f, 0x73, 0x6d, 0x39, 0x30, 0x5f, 0x6d, 0x6d, 0x61, 0x5f
        /*0052*/ 	.byte	0x74, 0x6d, 0x61, 0x5f, 0x67, 0x6d, 0x6d, 0x61, 0x5f, 0x73, 0x73, 0x5f, 0x77, 0x61, 0x72, 0x70
        /*0062*/ 	.byte	0x73, 0x70, 0x65, 0x63, 0x69, 0x61, 0x6c, 0x69, 0x7a, 0x65, 0x64, 0x2e, 0x68, 0x70, 0x70, 0x00
	.type		__unnamed_1,@object
	.size		__unnamed_1,(.L_0 - __unnamed_1)
__unnamed_1:
        /*0072*/ 	.byte	0x76, 0x6f, 0x69, 0x64, 0x20, 0x63, 0x75, 0x74, 0x6c, 0x61, 0x73, 0x73, 0x3a, 0x3a, 0x67, 0x65
        /* <DEDUP_REMOVED lines=180> */
        /*0bc2*/ 	.byte	0x74, 0x69, 0x74, 0x79, 0x5d, 0x00
.L_0:


//--------------------- .nv.shared._ZN7cutlass13device_kernelINS_4gemm6kernel13GemmUniversalIN4cute5tupleIJiiiiEEENS1_10collective13CollectiveMmaINS1_34MainloopSm90TmaGmmaWarpSpecializedILi2ENS5_IJNS4_1CILi8EEENSA_ILi1EEESC_EEENS1_35KernelTmaWarpSpecializedCooperativeEEENS5_IJNSA_ILi128EEESG_NSA_ILi64EEEEEENS_6half_tENS5_IJSC_llEEESJ_NS5_IJlSC_lEEENS4_8TiledMMAINS4_8MMA_AtomIJNS4_4SM904GMMA26MMA_64x128x16_F32F16F16_SSILNSP_5MajorE1ELSR_0ELNSP_7ScaleInE1ELSS_1EEEEEENS4_6LayoutINS5_IJNSA_ILi2EEESC_SC_EEENS5_IJSC_NSA_ILi0EEESY_EEEEENS5_IJNS4_10UnderscoreES11_S11_EEEEENS4_13SM90_TMA_LOADENS4_14ComposedLayoutINS4_7SwizzleILi3ELi4ELi3EEENS4_18smem_ptr_flag_bitsILi16EEENSV_INS5_IJSH_SB_EEENS5_IJSC_SH_EEEEEEEvNS4_8identityENS4_23SM90_TMA_LOAD_MULTICASTENS15_IS17_S19_NSV_INS5_IJSB_SH_EEENS5_IJSH_SC_EEEEEEEvS1E_EENS_8epilogue10collective6detail29Sm90TmaWarpSpecializedAdapterINS1M_15DefaultEpilogueISJ_SL_SL_NS1L_6thread17LinearCombinationISJ_Li1EffLNS1Q_9ScaleType4KindE0ELNS_15FloatRoundStyleE2ESJ_EENS1_15EpilogueDefaultEEEEEvvEEEEvNT_6ParamsE --------------------------
	.section	.nv.shared._ZN7cutlass13device_kernelINS_4gemm6kernel13GemmUniversalIN4cute5tupleIJiiiiEEENS1_10collective13CollectiveMmaINS1_34MainloopSm90TmaGmmaWarpSpecializedILi2ENS5_IJNS4_1CILi8EEENSA_ILi1EEESC_EEENS1_35KernelTmaWarpSpecializedCooperativeEEENS5_IJNSA_ILi128EEESG_NSA_ILi64EEEEEENS_6half_tENS5_IJSC_llEEESJ_NS5_IJlSC_lEEENS4_8TiledMMAINS4_8MMA_AtomIJNS4_4SM904GMMA26MMA_64x128x16_F32F16F16_SSILNSP_5MajorE1ELSR_0ELNSP_7ScaleInE1ELSS_1EEEEEENS4_6LayoutINS5_IJNSA_ILi2EEESC_SC_EEENS5_IJSC_NSA_ILi0EEESY_EEEEENS5_IJNS4_10UnderscoreES11_S11_EEEEENS4_13SM90_TMA_LOADENS4_14ComposedLayoutINS4_7SwizzleILi3ELi4ELi3EEENS4_18smem_ptr_flag_bitsILi16EEENSV_INS5_IJSH_SB_EEENS5_IJSC_SH_EEEEEEEvNS4_8identityENS4_23SM90_TMA_LOAD_MULTICASTENS15_IS17_S19_NSV_INS5_IJSB_SH_EEENS5_IJSH_SC_EEEEEEEvS1E_EENS_8epilogue10collective6detail29Sm90TmaWarpSpecializedAdapterINS1M_15DefaultEpilogueISJ_SL_SL_NS1L_6thread17LinearCombinationISJ_Li1EffLNS1Q_9ScaleType4KindE0ELNS_15FloatRoundStyleE2ESJ_EENS1_15EpilogueDefaultEEEEEvvEEEEvNT_6ParamsE,"aw",@nobits
	.sectionflags	@""
	.align	16
	.zero		1024


//--------------------- .nv.shared.reserved.0     --------------------------
	.section	.nv.shared.reserved.0,"aw",@nobits
	.weak		__nv_reservedSMEM_offset_0_alias
	.size		__nv_reservedSMEM_offset_0_alias, 0, 0
	.other		__nv_reservedSMEM_offset_0_alias,@"STO_CUDA_RESERVED_SHARED STV_DEFAULT"
__nv_reservedSMEM_offset_0_alias:
	.zero		0


//--------------------- .nv.global                --------------------------
	.section	.nv.global,"aw",@nobits
.nv.global:
	.type		_ZN40_INTERNAL_8dfe7be0_4_k_cu_4c892164_180514cute1_E,@object
	.size		_ZN40_INTERNAL_8dfe7be0_4_k_cu_4c892164_180514cute1_E,(_ZN40_INTERNAL_8dfe7be0_4_k_cu_4c892164_180514cuda3std3__45__cpo6cbeginE - _ZN40_INTERNAL_8dfe7be0_4_k_cu_4c892164_180514cute1_E)
_ZN40_INTERNAL_8dfe7be0_4_k_cu_4c892164_180514cute1_E:
	.zero		1
	.type		_ZN40_INTERNAL_8dfe7be0_4_k_cu_4c892164_180514cuda3std3__45__cpo6cbeginE,@object
	.size		_ZN40_INTERNAL_8dfe7be0_4_k_cu_4c892164_180514cuda3std3__45__cpo6cbeginE,(_ZN40_INTERNAL_8dfe7be0_4_k_cu_4c892164_180514cuda3std3__48in_placeE - _ZN40_INTERNAL_8dfe7be0_4_k_cu_4c892164_180514cuda3std3__45__cpo6cbeginE)
_ZN40_INTERNAL_8dfe7be0_4_k_cu_4c892164_180514cuda3std3__45__cpo6cbeginE:
	.zero		1
	.type		_ZN40_INTERNAL_8dfe7be0_4_k_cu_4c892164_180514cuda3std3__48in_placeE,@object
	.size		_ZN40_INTERNAL_8dfe7be0_4_k_cu_4c892164_180514cuda3std3__48in_placeE,(_ZN40_INTERNAL_8dfe7be0_4_k_cu_4c892164_180514cuda3std6ranges3__45__cpo9iter_moveE - _ZN40_INTERNAL_8dfe7be0_4_k_cu_4c892164_180514cuda3std3__48in_placeE)
_ZN40_INTERNAL_8dfe7be0_4_k_cu_4c892164_180514cuda3std3__48in_placeE:
	.zero		1
	.type		_ZN40_INTERNAL_8dfe7be0_4_k_cu_4c892164_180514cuda3std6ranges3__45__cpo9iter_moveE,@object
	.size		_ZN40_INTERNAL_8dfe7be0_4_k_cu_4c892164_180514cuda3std6ranges3__45__cpo9iter_moveE,(_ZN40_INTERNAL_8dfe7be0_4_k_cu_4c892164_180514cuda3std3__45__cpo5beginE - _ZN40_INTERNAL_8dfe7be0_4_k_cu_4c892164_180514cuda3std6ranges3__45__cpo9iter_moveE)
_ZN40_INTERNAL_8dfe7be0_4_k_cu_4c892164_180514cuda3std6ranges3__45__cpo9iter_moveE:
	.zero		1
	.type		_ZN40_INTERNAL_8dfe7be0_4_k_cu_4c892164_180514cuda3std3__45__cpo5beginE,@object
	.size		_ZN40_INTERNAL_8dfe7be0_4_k_cu_4c892164_180514cuda3std3__45__cpo5beginE,(_ZN40_INTERNAL_8dfe7be0_4_k_cu_4c892164_180514cuda3std3__442_GLOBAL__N__8dfe7be0_4_k_cu_4c892164_180516ignoreE - _ZN40_INTERNAL_8dfe7be0_4_k_cu_4c892164_180514cuda3std3__45__cpo5beginE)
_ZN40_INTERNAL_8dfe7be0_4_k_cu_4c892164_180514cuda3std3__45__cpo5beginE:
	.zero		1
	.type		_ZN40_INTERNAL_8dfe7be0_4_k_cu_4c892164_180514cuda3std3__442_GLOBAL__N__8dfe7be0_4_k_cu_4c892164_180516ignoreE,@object
	.size		_ZN40_INTERNAL_8dfe7be0_4_k_cu_4c892164_180514cuda3std3__442_GLOBAL__N__8dfe7be0_4_k_cu_4c892164_180516ignoreE,(_ZN40_INTERNAL_8dfe7be0_4_k_cu_4c892164_180514cute7productE - _ZN40_INTERNAL_8dfe7be0_4_k_cu_4c892164_180514cuda3std3__442_GLOBAL__N__8dfe7be0_4_k_cu_4c892164_180516ignoreE)
_ZN40_INTERNAL_8dfe7be0_4_k_cu_4c892164_180514cuda3std3__442_GLOBAL__N__8dfe7be0_4_k_cu_4c892164_180516ignoreE:
	.zero		1
	.type		_ZN40_INTERNAL_8dfe7be0_4_k_cu_4c892164_180514cute7productE,@object
	.size		_ZN40_INTERNAL_8dfe7be0_4_k_cu_4c892164_180514cute7productE,(_ZN40_INTERNAL_8dfe7be0_4_k_cu_4c892164_180514cuda3std3__45__cpo3endE - _ZN40_INTERNAL_8dfe7be0_4_k_cu_4c892164_180514cute7productE)
_ZN40_INTERNAL_8dfe7be0_4_k_cu_4c892164_180514cute7productE:
	.zero		1
	.type		_ZN40_INTERNAL_8dfe7be0_4_k_cu_4c892164_180514cuda3std3__45__cpo3endE,@object
	.size		_ZN40_INTERNAL_8dfe7be0_4_k_cu_4c892164_180514cuda3std3__45__cpo3endE,(_ZN40_INTERNAL_8dfe7be0_4_k_cu_4c892164_180514cuda3std3__419piecewise_constructE - _ZN40_INTERNAL_8dfe7be0_4_k_cu_4c892164_180514cuda3std3__45__cpo3endE)
_ZN40_INTERNAL_8dfe7be0_4_k_cu_4c892164_180514cuda3std3__45__cpo3endE:
	.zero		1
	.type		_ZN40_INTERNAL_8dfe7be0_4_k_cu_4c892164_180514cuda3std3__419piecewise_constructE,@object
	.size		_ZN40_INTERNAL_8dfe7be0_4_k_cu_4c892164_180514cuda3std3__419piecewise_constructE,(_ZN40_INTERNAL_8dfe7be0_4_k_cu_4c892164_180514cuda3std3__45__cpo4cendE - _ZN40_INTERNAL_8dfe7be0_4_k_cu_4c892164_180514cuda3std3__419piecewise_constructE)
_ZN40_INTERNAL_8dfe7be0_4_k_cu_4c892164_180514cuda3std3__419piecewise_constructE:
	.zero		1
	.type		_ZN40_INTERNAL_8dfe7be0_4_k_cu_4c892164_180514cuda3std3__45__cpo4cendE,@object
	.size		_ZN40_INTERNAL_8dfe7be0_4_k_cu_4c892164_180514cuda3std3__45__cpo4cendE,(_ZN40_INTERNAL_8dfe7be0_4_k_cu_4c892164_180514cuda3std6ranges3__45__cpo4swapE - _ZN40_INTERNAL_8dfe7be0_4_k_cu_4c892164_180514cuda3std3__45__cpo4cendE)
_ZN40_INTERNAL_8dfe7be0_4_k_cu_4c892164_180514cuda3std3__45__cpo4cendE:
	.zero		1
	.type		_ZN40_INTERNAL_8dfe7be0_4_k_cu_4c892164_180514cuda3std6ranges3__45__cpo4swapE,@object
	.size		_ZN40_INTERNAL_8dfe7be0_4_k_cu_4c892164_180514cuda3std6ranges3__45__cpo4swapE,(.L_8 - _ZN40_INTERNAL_8dfe7be0_4_k_cu_4c892164_180514cuda3std6ranges3__45__cpo4swapE)
_ZN40_INTERNAL_8dfe7be0_4_k_cu_4c892164_180514cuda3std6ranges3__45__cpo4swapE:
	.zero		1
.L_8:


//--------------------- .nv.constant0._ZN7cutlass13device_kernelINS_4gemm6kernel13GemmUniversalIN4cute5tupleIJiiiiEEENS1_10collective13CollectiveMmaINS1_34MainloopSm90TmaGmmaWarpSpecializedILi2ENS5_IJNS4_1CILi8EEENSA_ILi1EEESC_EEENS1_35KernelTmaWarpSpecializedCooperativeEEENS5_IJNSA_ILi128EEESG_NSA_ILi64EEEEEENS_6half_tENS5_IJSC_llEEESJ_NS5_IJlSC_lEEENS4_8TiledMMAINS4_8MMA_AtomIJNS4_4SM904GMMA26MMA_64x128x16_F32F16F16_SSILNSP_5MajorE1ELSR_0ELNSP_7ScaleInE1ELSS_1EEEEEENS4_6LayoutINS5_IJNSA_ILi2EEESC_SC_EEENS5_IJSC_NSA_ILi0EEESY_EEEEENS5_IJNS4_10UnderscoreES11_S11_EEEEENS4_13SM90_TMA_LOADENS4_14ComposedLayoutINS4_7SwizzleILi3ELi4ELi3EEENS4_18smem_ptr_flag_bitsILi16EEENSV_INS5_IJSH_SB_EEENS5_IJSC_SH_EEEEEEEvNS4_8identityENS4_23SM90_TMA_LOAD_MULTICASTENS15_IS17_S19_NSV_INS5_IJSB_SH_EEENS5_IJSH_SC_EEEEEEEvS1E_EENS_8epilogue10collective6detail29Sm90TmaWarpSpecializedAdapterINS1M_15DefaultEpilogueISJ_SL_SL_NS1L_6thread17LinearCombinationISJ_Li1EffLNS1Q_9ScaleType4KindE0ELNS_15FloatRoundStyleE2ESJ_EENS1_15EpilogueDefaultEEEEEvvEEEEvNT_6ParamsE --------------------------
	.section	.nv.constant0._ZN7cutlass13device_kernelINS_4gemm6kernel13GemmUniversalIN4cute5tupleIJiiiiEEENS1_10collective13CollectiveMmaINS1_34MainloopSm90TmaGmmaWarpSpecializedILi2ENS5_IJNS4_1CILi8EEENSA_ILi1EEESC_EEENS1_35KernelTmaWarpSpecializedCooperativeEEENS5_IJNSA_ILi128EEESG_NSA_ILi64EEEEEENS_6half_tENS5_IJSC_llEEESJ_NS5_IJlSC_lEEENS4_8TiledMMAINS4_8MMA_AtomIJNS4_4SM904GMMA26MMA_64x128x16_F32F16F16_SSILNSP_5MajorE1ELSR_0ELNSP_7ScaleInE1ELSS_1EEEEEENS4_6LayoutINS5_IJNSA_ILi2EEESC_SC_EEENS5_IJSC_NSA_ILi0EEESY_EEEEENS5_IJNS4_10UnderscoreES11_S11_EEEEENS4_13SM90_TMA_LOADENS4_14ComposedLayoutINS4_7SwizzleILi3ELi4ELi3EEENS4_18smem_ptr_flag_bitsILi16EEENSV_INS5_IJSH_SB_EEENS5_IJSC_SH_EEEEEEEvNS4_8identityENS4_23SM90_TMA_LOAD_MULTICASTENS15_IS17_S19_NSV_INS5_IJSB_SH_EEENS5_IJSH_SC_EEEEEEEvS1E_EENS_8epilogue10collective6detail29Sm90TmaWarpSpecializedAdapterINS1M_15DefaultEpilogueISJ_SL_SL_NS1L_6thread17LinearCombinationISJ_Li1EffLNS1Q_9ScaleType4KindE0ELNS_15FloatRoundStyleE2ESJ_EENS1_15EpilogueDefaultEEEEEvvEEEEvNT_6ParamsE,"a",@progbits
	.sectionflags	@""
	.align	4
.nv.constant0._ZN7cutlass13device_kernelINS_4gemm6kernel13GemmUniversalIN4cute5tupleIJiiiiEEENS1_10collective13CollectiveMmaINS1_34MainloopSm90TmaGmmaWarpSpecializedILi2ENS5_IJNS4_1CILi8EEENSA_ILi1EEESC_EEENS1_35KernelTmaWarpSpecializedCooperativeEEENS5_IJNSA_ILi128EEESG_NSA_ILi64EEEEEENS_6half_tENS5_IJSC_llEEESJ_NS5_IJlSC_lEEENS4_8TiledMMAINS4_8MMA_AtomIJNS4_4SM904GMMA26MMA_64x128x16_F32F16F16_SSILNSP_5MajorE1ELSR_0ELNSP_7ScaleInE1ELSS_1EEEEEENS4_6LayoutINS5_IJNSA_ILi2EEESC_SC_EEENS5_IJSC_NSA_ILi0EEESY_EEEEENS5_IJNS4_10UnderscoreES11_S11_EEEEENS4_13SM90_TMA_LOADENS4_14ComposedLayoutINS4_7SwizzleILi3ELi4ELi3EEENS4_18smem_ptr_flag_bitsILi16EEENSV_INS5_IJSH_SB_EEENS5_IJSC_SH_EEEEEEEvNS4_8identityENS4_23SM90_TMA_LOAD_MULTICASTENS15_IS17_S19_NSV_INS5_IJSB_SH_EEENS5_IJSH_SC_EEEEEEEvS1E_EENS_8epilogue10collective6detail29Sm90TmaWarpSpecializedAdapterINS1M_15DefaultEpilogueISJ_SL_SL_NS1L_6thread17LinearCombinationISJ_Li1EffLNS1Q_9ScaleType4KindE0ELNS_15FloatRoundStyleE2ESJ_EENS1_15EpilogueDefaultEEEEEvvEEEEvNT_6ParamsE:
	.zero		1664


//--------------------- SYMBOLS --------------------------

	.type		.nv.reservedSmem.offset0,@object
	.size		.nv.reservedSmem.offset0,0x4
	.type		__assertfail,@function
